// auto-generated by cutlass_sweep.gemm — config: {"arch": "sm_100", "cluster_m": 1, "cluster_n": 1, "dtype": "fp16", "dtype_b": "fp16", "layout": "nt", "stages": 0, "tile_k": 64, "tile_m": 64, "tile_n": 64}
#include "cutlass/cutlass.h"
#include "cutlass/gemm/collective/collective_builder.hpp"
#include "cutlass/gemm/device/gemm_universal_adapter.h"
#include "cutlass/gemm/kernel/gemm_universal.hpp"
#include "cutlass/epilogue/collective/collective_builder.hpp"

using ElemA = cutlass::half_t;
using ElemB = cutlass::half_t;
using ElemCD = cutlass::half_t;
using Acc  = float;
using TileShape    = cute::Shape<cute::_64, cute::_64, cute::_64>;
using ClusterShape = cute::Shape<cute::_1, cute::_1, cute::_1>;

using CollectiveEpilogue = typename cutlass::epilogue::collective::CollectiveBuilder<
    cutlass::arch::Sm100, cutlass::arch::OpClassTensorOp,
    TileShape, ClusterShape,
    cutlass::epilogue::collective::EpilogueTileAuto,
    Acc, Acc,
    ElemCD, cutlass::layout::RowMajor, 128 / cutlass::sizeof_bits<ElemCD>::value,
    ElemCD, cutlass::layout::RowMajor, 128 / cutlass::sizeof_bits<ElemCD>::value,
    cutlass::epilogue::collective::EpilogueScheduleAuto
  >::CollectiveOp;

using CollectiveMainloop = typename cutlass::gemm::collective::CollectiveBuilder<
    cutlass::arch::Sm100, cutlass::arch::OpClassTensorOp,
    ElemA, cutlass::layout::RowMajor, 128 / cutlass::sizeof_bits<ElemA>::value,
    ElemB, cutlass::layout::ColumnMajor, 128 / cutlass::sizeof_bits<ElemB>::value,
    Acc,
    TileShape, ClusterShape,
    cutlass::gemm::collective::StageCountAutoCarveout<static_cast<int>(sizeof(typename CollectiveEpilogue::SharedStorage))>,
    cutlass::gemm::collective::KernelScheduleAuto
  >::CollectiveOp;

using GemmKernel = cutlass::gemm::kernel::GemmUniversal<
    cute::Shape<int,int,int,int>,
    CollectiveMainloop,
    CollectiveEpilogue
>;
using Gemm = cutlass::gemm::device::GemmUniversalAdapter<GemmKernel>;

// Force the device kernel symbol into the cubin without needing a host main.
auto* _anchor = &cutlass::device_kernel<GemmKernel>;


// ===== COMPILED SASS (sm_100a) =====

	.target	sm_100a

	.elftype	@"ET_EXEC"


//--------------------- .note.nv.tkinfo           --------------------------
	.section	.note.nv.tkinfo,"",@"SHT_NOTE"
	.sectionflags	@"SHF_NOTE_NV_TKINFO"
	.tkinfo
        /*0018*/ 	.word	0x00000002
        /*0030*/ 	.string	""
        /*0030*/ 	.string	"ptxas"
        /*0030*/ 	.string	"Cuda compilation tools, release 13.0, V13.0.88"
        /*0030*/ 	.string	"Build cuda_13.0.r13.0/compiler.36424714_0"
        /*0030*/ 	.string	"-arch sm_100a -m 64 "



//--------------------- .note.nv.cuinfo           --------------------------
	.section	.note.nv.cuinfo,"",@"SHT_NOTE"
	.sectionflags	@"SHF_NOTE_NV_CUINFO"
        /*0018*/ 	.short	0x0002
        /*001a*/ 	.short	0x0064
        /*001c*/ 	.short	0x0082
	.zero		2


//--------------------- .nv.info                  --------------------------
	.section	.nv.info,"",@"SHT_CUDA_INFO"
	.align	4


	//----- nvinfo : EIATTR_REGCOUNT
	.align		4
        /*0000*/ 	.byte	0x04, 0x2f
        /*0002*/ 	.short	(.L_19 - .L_18)
	.align		4
.L_18:
        /*0004*/ 	.word	index@(_ZN7cutlass13device_kernelINS_4gemm6kernel13GemmUniversalIN4cute5tupleIJiiiiEEENS1_10collective13CollectiveMmaINS1_35MainloopSm100TmaUmmaWarpSpecializedILi13ELi2ELi4ENS5_IJNS4_1CILi1EEESB_SB_EEEEENS5_IJNSA_ILi64EEESE_SE_EEENS_6half_tENS5_IJlSB_lEEESG_SH_NS4_8TiledMMAINS4_8MMA_AtomIJNS4_20SM100_MMA_F16BF16_SSISG_SG_fLi64ELi64ELNS4_4UMMA5MajorE0ELSM_0ELNSL_7ScaleInE0ELSN_0EEEEEENS4_6LayoutISC_NS5_IJNSA_ILi0EEESR_SR_EEEEENS5_IJNS4_10UnderscoreESU_SU_EEEEENS4_13SM90_TMA_LOADENS4_14ComposedLayoutINS4_7SwizzleILi3ELi4ELi3EEENS4_18smem_ptr_flag_bitsILi16EEENSQ_INS5_IJNSA_ILi8EEESE_EEENS5_IJSE_SB_EEEEEEEvNS4_8identityESX_S17_vS18_EENS_8epilogue10collective18CollectiveEpilogueINS1A_23Sm100TmaWarpSpecializedILi3ELi2ELi16ELb1ELb0EEEJSF_NS5_IJNSQ_ISE_SB_EENSQ_INSA_ILi32EEESB_EEEEESG_SH_SG_SH_NS1A_6fusion15FusionCallbacksIS1E_NS1J_17LinearCombinationISG_fSG_fLNS_15FloatRoundStyleE2EEESF_S1I_JEEENS4_5SM1004TMEM4LOAD26SM100_TMEM_LOAD_16dp256b4xESX_NSY_INSZ_ILi2ELi4ELi3EEES12_NSQ_INS5_IJS13_S1G_EEENS5_IJS1G_SB_EEEEEEENS4_17SM75_U32x4_LDSM_NENS4_14SM90_TMA_STOREES1X_NS4_17SM90_U32x4_STSM_NENS4_39AutoVectorizingCopyWithAssumedAlignmentILi128EEEEEEvvEEEEvNT_6ParamsE)
        /*0008*/ 	.word	0x0000004f


	//----- nvinfo : EIATTR_FRAME_SIZE
	.align		4
.L_19:
        /*000c*/ 	.byte	0x04, 0x11
        /*000e*/ 	.short	(.L_21 - .L_20)
	.align		4
.L_20:
        /*0010*/ 	.word	index@($__internal_2_$__cuda_sm10x_tcgen05_guardrail_trap_unallocated_columns_being_dealloced)
        /*0014*/ 	.word	0x00000000


	//----- nvinfo : EIATTR_FRAME_SIZE
	.align		4
.L_21:
        /*0018*/ 	.byte	0x04, 0x11
        /*001a*/ 	.short	(.L_23 - .L_22)
	.align		4
.L_22:
        /*001c*/ 	.word	index@($__internal_1_$__cuda_sm10x_tcgen05_guardrail_trap_phase_invalid_during_alloc)
        /*0020*/ 	.word	0x00000000


	//----- nvinfo : EIATTR_FRAME_SIZE
	.align		4
.L_23:
        /*0024*/ 	.byte	0x04, 0x11
        /*0026*/ 	.short	(.L_25 - .L_24)
	.align		4
.L_24:
        /*0028*/ 	.word	index@($__internal_0_$__cuda_sm10x_tcgen05_guardrail_trap_col_being_dealloced_not_returned_by_alloc)
        /*002c*/ 	.word	0x00000000


	//----- nvinfo : EIATTR_FRAME_SIZE
	.align		4
.L_25:
        /*0030*/ 	.byte	0x04, 0x11
        /*0032*/ 	.short	(.L_27 - .L_26)
	.align		4
.L_26:
        /*0034*/ 	.word	index@(_ZN7cutlass13device_kernelINS_4gemm6kernel13GemmUniversalIN4cute5tupleIJiiiiEEENS1_10collective13CollectiveMmaINS1_35MainloopSm100TmaUmmaWarpSpecializedILi13ELi2ELi4ENS5_IJNS4_1CILi1EEESB_SB_EEEEENS5_IJNSA_ILi64EEESE_SE_EEENS_6half_tENS5_IJlSB_lEEESG_SH_NS4_8TiledMMAINS4_8MMA_AtomIJNS4_20SM100_MMA_F16BF16_SSISG_SG_fLi64ELi64ELNS4_4UMMA5MajorE0ELSM_0ELNSL_7ScaleInE0ELSN_0EEEEEENS4_6LayoutISC_NS5_IJNSA_ILi0EEESR_SR_EEEEENS5_IJNS4_10UnderscoreESU_SU_EEEEENS4_13SM90_TMA_LOADENS4_14ComposedLayoutINS4_7SwizzleILi3ELi4ELi3EEENS4_18smem_ptr_flag_bitsILi16EEENSQ_INS5_IJNSA_ILi8EEESE_EEENS5_IJSE_SB_EEEEEEEvNS4_8identityESX_S17_vS18_EENS_8epilogue10collective18CollectiveEpilogueINS1A_23Sm100TmaWarpSpecializedILi3ELi2ELi16ELb1ELb0EEEJSF_NS5_IJNSQ_ISE_SB_EENSQ_INSA_ILi32EEESB_EEEEESG_SH_SG_SH_NS1A_6fusion15FusionCallbacksIS1E_NS1J_17LinearCombinationISG_fSG_fLNS_15FloatRoundStyleE2EEESF_S1I_JEEENS4_5SM1004TMEM4LOAD26SM100_TMEM_LOAD_16dp256b4xESX_NSY_INSZ_ILi2ELi4ELi3EEES12_NSQ_INS5_IJS13_S1G_EEENS5_IJS1G_SB_EEEEEEENS4_17SM75_U32x4_LDSM_NENS4_14SM90_TMA_STOREES1X_NS4_17SM90_U32x4_STSM_NENS4_39AutoVectorizingCopyWithAssumedAlignmentILi128EEEEEEvvEEEEvNT_6ParamsE)
        /*0038*/ 	.word	0x00000000


	//----- nvinfo : EIATTR_MIN_STACK_SIZE
	.align		4
.L_27:
        /*003c*/ 	.byte	0x04, 0x12
        /*003e*/ 	.short	(.L_29 - .L_28)
	.align		4
.L_28:
        /*0040*/ 	.word	index@(_ZN7cutlass13device_kernelINS_4gemm6kernel13GemmUniversalIN4cute5tupleIJiiiiEEENS1_10collective13CollectiveMmaINS1_35MainloopSm100TmaUmmaWarpSpecializedILi13ELi2ELi4ENS5_IJNS4_1CILi1EEESB_SB_EEEEENS5_IJNSA_ILi64EEESE_SE_EEENS_6half_tENS5_IJlSB_lEEESG_SH_NS4_8TiledMMAINS4_8MMA_AtomIJNS4_20SM100_MMA_F16BF16_SSISG_SG_fLi64ELi64ELNS4_4UMMA5MajorE0ELSM_0ELNSL_7ScaleInE0ELSN_0EEEEEENS4_6LayoutISC_NS5_IJNSA_ILi0EEESR_SR_EEEEENS5_IJNS4_10UnderscoreESU_SU_EEEEENS4_13SM90_TMA_LOADENS4_14ComposedLayoutINS4_7SwizzleILi3ELi4ELi3EEENS4_18smem_ptr_flag_bitsILi16EEENSQ_INS5_IJNSA_ILi8EEESE_EEENS5_IJSE_SB_EEEEEEEvNS4_8identityESX_S17_vS18_EENS_8epilogue10collective18CollectiveEpilogueINS1A_23Sm100TmaWarpSpecializedILi3ELi2ELi16ELb1ELb0EEEJSF_NS5_IJNSQ_ISE_SB_EENSQ_INSA_ILi32EEESB_EEEEESG_SH_SG_SH_NS1A_6fusion15FusionCallbacksIS1E_NS1J_17LinearCombinationISG_fSG_fLNS_15FloatRoundStyleE2EEESF_S1I_JEEENS4_5SM1004TMEM4LOAD26SM100_TMEM_LOAD_16dp256b4xESX_NSY_INSZ_ILi2ELi4ELi3EEES12_NSQ_INS5_IJS13_S1G_EEENS5_IJS1G_SB_EEEEEEENS4_17SM75_U32x4_LDSM_NENS4_14SM90_TMA_STOREES1X_NS4_17SM90_U32x4_STSM_NENS4_39AutoVectorizingCopyWithAssumedAlignmentILi128EEEEEEvvEEEEvNT_6ParamsE)
        /*0044*/ 	.word	0x00000000
.L_29:


//--------------------- .nv.compat                --------------------------
	.section	.nv.compat,"",@"SHT_CUDA_COMPAT_INFO"
	.align	4
        /*0000*/ 	.byte	0x02, 0x09, 0x01, 0x00, 0x02, 0x02, 0x02, 0x00, 0x02, 0x05, 0x05, 0x00, 0x03, 0x07, 0x01, 0x01
        /*0010*/ 	.byte	0x02, 0x03, 0x01, 0x00, 0x02, 0x06, 0x01, 0x00, 0x04, 0x0b, 0x08, 0x00, 0x09, 0x00, 0x00, 0x00
        /*0020*/ 	.byte	0x00, 0x00, 0x00, 0x00


//--------------------- .nv.info._ZN7cutlass13device_kernelINS_4gemm6kernel13GemmUniversalIN4cute5tupleIJiiiiEEENS1_10collective13CollectiveMmaINS1_35MainloopSm100TmaUmmaWarpSpecializedILi13ELi2ELi4ENS5_IJNS4_1CILi1EEESB_SB_EEEEENS5_IJNSA_ILi64EEESE_SE_EEENS_6half_tENS5_IJlSB_lEEESG_SH_NS4_8TiledMMAINS4_8MMA_AtomIJNS4_20SM100_MMA_F16BF16_SSISG_SG_fLi64ELi64ELNS4_4UMMA5MajorE0ELSM_0ELNSL_7ScaleInE0ELSN_0EEEEEENS4_6LayoutISC_NS5_IJNSA_ILi0EEESR_SR_EEEEENS5_IJNS4_10UnderscoreESU_SU_EEEEENS4_13SM90_TMA_LOADENS4_14ComposedLayoutINS4_7SwizzleILi3ELi4ELi3EEENS4_18smem_ptr_flag_bitsILi16EEENSQ_INS5_IJNSA_ILi8EEESE_EEENS5_IJSE_SB_EEEEEEEvNS4_8identityESX_S17_vS18_EENS_8epilogue10collective18CollectiveEpilogueINS1A_23Sm100TmaWarpSpecializedILi3ELi2ELi16ELb1ELb0EEEJSF_NS5_IJNSQ_ISE_SB_EENSQ_INSA_ILi32EEESB_EEEEESG_SH_SG_SH_NS1A_6fusion15FusionCallbacksIS1E_NS1J_17LinearCombinationISG_fSG_fLNS_15FloatRoundStyleE2EEESF_S1I_JEEENS4_5SM1004TMEM4LOAD26SM100_TMEM_LOAD_16dp256b4xESX_NSY_INSZ_ILi2ELi4ELi3EEES12_NSQ_INS5_IJS13_S1G_EEENS5_IJS1G_SB_EEEEEEENS4_17SM75_U32x4_LDSM_NENS4_14SM90_TMA_STOREES1X_NS4_17SM90_U32x4_STSM_NENS4_39AutoVectorizingCopyWithAssumedAlignmentILi128EEEEEEvvEEEEvNT_6ParamsE --------------------------
	.section	.nv.info._ZN7cutlass13device_kernelINS_4gemm6kernel13GemmUniversalIN4cute5tupleIJiiiiEEENS1_10collective13CollectiveMmaINS1_35MainloopSm100TmaUmmaWarpSpecializedILi13ELi2ELi4ENS5_IJNS4_1CILi1EEESB_SB_EEEEENS5_IJNSA_ILi64EEESE_SE_EEENS_6half_tENS5_IJlSB_lEEESG_SH_NS4_8TiledMMAINS4_8MMA_AtomIJNS4_20SM100_MMA_F16BF16_SSISG_SG_fLi64ELi64ELNS4_4UMMA5MajorE0ELSM_0ELNSL_7ScaleInE0ELSN_0EEEEEENS4_6LayoutISC_NS5_IJNSA_ILi0EEESR_SR_EEEEENS5_IJNS4_10UnderscoreESU_SU_EEEEENS4_13SM90_TMA_LOADENS4_14ComposedLayoutINS4_7SwizzleILi3ELi4ELi3EEENS4_18smem_ptr_flag_bitsILi16EEENSQ_INS5_IJNSA_ILi8EEESE_EEENS5_IJSE_SB_EEEEEEEvNS4_8identityESX_S17_vS18_EENS_8epilogue10collective18CollectiveEpilogueINS1A_23Sm100TmaWarpSpecializedILi3ELi2ELi16ELb1ELb0EEEJSF_NS5_IJNSQ_ISE_SB_EENSQ_INSA_ILi32EEESB_EEEEESG_SH_SG_SH_NS1A_6fusion15FusionCallbacksIS1E_NS1J_17LinearCombinationISG_fSG_fLNS_15FloatRoundStyleE2EEESF_S1I_JEEENS4_5SM1004TMEM4LOAD26SM100_TMEM_LOAD_16dp256b4xESX_NSY_INSZ_ILi2ELi4ELi3EEES12_NSQ_INS5_IJS13_S1G_EEENS5_IJS1G_SB_EEEEEEENS4_17SM75_U32x4_LDSM_NENS4_14SM90_TMA_STOREES1X_NS4_17SM90_U32x4_STSM_NENS4_39AutoVectorizingCopyWithAssumedAlignmentILi128EEEEEEvvEEEEvNT_6ParamsE,"",@"SHT_CUDA_INFO"
	.sectionflags	@""
	.align	4


	//----- nvinfo : EIATTR_CUDA_API_VERSION
	.align		4
        /*0000*/ 	.byte	0x04, 0x37
        /*0002*/ 	.short	(.L_31 - .L_30)
.L_30:
        /*0004*/ 	.word	0x00000082


	//----- nvinfo : EIATTR_KPARAM_INFO
	.align		4
.L_31:
        /*0008*/ 	.byte	0x04, 0x17
        /*000a*/ 	.short	(.L_33 - .L_32)
.L_32:
        /*000c*/ 	.word	0x00000000
        /*0010*/ 	.short	0x0000
        /*0012*/ 	.short	0x0000
        /*0014*/ 	.byte	0x00, 0xf0, 0x01, 0x20


	//----- nvinfo : EIATTR_AT_ENTRY_FRAGMENTS
	.align		4
.L_33:
        /*0018*/ 	.byte	0x04, 0x4f
        /*001a*/ 	.short	(.L_35 - .L_34)


	//   ....[0]....
.L_34:
        /*001c*/ 	.word	0x00000006


	//----- nvinfo : EIATTR_RESERVED_SMEM_USED
	.align		4
.L_35:
        /*0020*/ 	.byte	0x01, 0x41
	.zero		2


	//----- nvinfo : EIATTR_SPARSE_MMA_MASK
	.align		4
        /*0024*/ 	.byte	0x03, 0x50
        /*0026*/ 	.short	0x0000


	//----- nvinfo : EIATTR_TCGEN05_1CTA_USED
	.align		4
        /*0028*/ 	.byte	0x01, 0x51
	.zero		2


	//----- nvinfo : EIATTR_MAXREG_COUNT
	.align		4
        /*002c*/ 	.byte	0x03, 0x1b
        /*002e*/ 	.short	0x00ff


	//----- nvinfo : EIATTR_NUM_BARRIERS
	.align		4
        /*0030*/ 	.byte	0x02, 0x4c
        /*0032*/ 	.byte	0x07
	.zero		1


	//----- nvinfo : EIATTR_EXTERNS
	.align		4
        /*0034*/ 	.byte	0x04, 0x0f
        /*0036*/ 	.short	(.L_37 - .L_36)


	//   ....[0]....
	.align		4
.L_36:
        /*0038*/ 	.word	index@(__assertfail)


	//----- nvinfo : EIATTR_MERCURY_ISA_VERSION
	.align		4
.L_37:
        /*003c*/ 	.byte	0x03, 0x5f
        /*003e*/ 	.short	0x0101


	//----- nvinfo : EIATTR_INT_WARP_WIDE_INSTR_OFFSETS
	.align		4
        /*0040*/ 	.byte	0x04, 0x31
        /*0042*/ 	.short	(.L_39 - .L_38)


	//   ....[0]....
.L_38:
        /*0044*/ 	.word	0x00001ef0


	//   ....[1]....
        /*0048*/ 	.word	0x00003ea0


	//   ....[2]....
        /*004c*/ 	.word	0x00003ed0


	//   ....[3]....
        /*0050*/ 	.word	0x00003f20


	//   ....[4]....
        /*0054*/ 	.word	0x00004800


	//   ....[5]....
        /*0058*/ 	.word	0x00004820


	//   ....[6]....
        /*005c*/ 	.word	0x00004af0


	//   ....[7]....
        /*0060*/ 	.word	0x00004c20


	//----- nvinfo : EIATTR_COOP_GROUP_MASK_REGIDS
	.align		4
.L_39:
        /*0064*/ 	.byte	0x04, 0x29
        /*0066*/ 	.short	(.L_41 - .L_40)


	//   ....[0]....
.L_40:
        /*0068*/ 	.word	0xffffffff


	//   ....[1]....
        /*006c*/ 	.word	0xffffffff


	//   ....[2]....
        /*0070*/ 	.word	0xffffffff


	//   ....[3]....
        /*0074*/ 	.word	0xffffffff


	//   ....[4]....
        /*0078*/ 	.word	0xffffffff


	//   ....[5]....
        /*007c*/ 	.word	0xffffffff


	//   ....[6]....
        /*0080*/ 	.word	0xffffffff


	//   ....[7]....
        /*0084*/ 	.word	0xffffffff


	//   ....[8]....
        /*0088*/ 	.word	0xffffffff


	//   ....[9]....
        /*008c*/ 	.word	0xffffffff


	//   ....[10]....
        /*0090*/ 	.word	0xffffffff


	//   ....[11]....
        /*0094*/ 	.word	0xffffffff


	//   ....[12]....
        /*0098*/ 	.word	0xffffffff


	//----- nvinfo : EIATTR_COOP_GROUP_INSTR_OFFSETS
	.align		4
.L_41:
        /*009c*/ 	.byte	0x04, 0x28
        /*009e*/ 	.short	(.L_43 - .L_42)


	//   ....[0]....
.L_42:
        /*00a0*/ 	.word	0x00000090


	//   ....[1]....
        /*00a4*/ 	.word	0x000004d0


	//   ....[2]....
        /*00a8*/ 	.word	0x00000790


	//   ....[3]....
        /*00ac*/ 	.word	0x00000910


	//   ....[4]....
        /*00b0*/ 	.word	0x00000a10


	//   ....[5]....
        /*00b4*/ 	.word	0x00000b80


	//   ....[6]....
        /*00b8*/ 	.word	0x00000d20


	//   ....[7]....
        /*00bc*/ 	.word	0x00001dd0


	//   ....[8]....
        /*00c0*/ 	.word	0x000030c0


	//   ....[9]....
        /*00c4*/ 	.word	0x000032d0


	//   ....[10]....
        /*00c8*/ 	.word	0x00003300


	//   ....[11]....
        /*00cc*/ 	.word	0x00003d90


	//   ....[12]....
        /*00d0*/ 	.word	0x00003fc0


	//----- nvinfo : EIATTR_VRC_CTA_INIT_COUNT
	.align		4
.L_43:
        /*00d4*/ 	.byte	0x02, 0x4a
        /*00d6*/ 	.byte	0x80
	.zero		1


	//----- nvinfo : EIATTR_SYSCALL_OFFSETS
	.align		4
        /*00d8*/ 	.byte	0x04, 0x46
        /*00da*/ 	.short	(.L_45 - .L_44)


	//   ....[0]....
.L_44:
        /*00dc*/ 	.word	0x00005800


	//   ....[1]....
        /*00e0*/ 	.word	0x000058f0


	//   ....[2]....
        /*00e4*/ 	.word	0x000060d0


	//   ....[3]....
        /*00e8*/ 	.word	0x00006a10


	//----- nvinfo : EIATTR_MBARRIER_INSTR_OFFSETS
	.align		4
.L_45:
        /*00ec*/ 	.byte	0x04, 0x39
        /*00ee*/ 	.short	(.L_47 - .L_46)


	//   ....[0]....
.L_46:
        /*00f0*/ 	.word	0x000005d0
        /*00f4*/ 	.word	0x000000ff
        /*00f8*/ 	.word	0x00000000
        /*00fc*/ 	.short	0x0100
        /*00fe*/ 	.byte	0x05
	.zero		1


	//   ....[1]....
        /*0100*/ 	.word	0x000005e0
        /*0104*/ 	.word	0x000000ff
        /*0108*/ 	.word	0x00000068
        /*010c*/ 	.short	0x0100
        /*010e*/ 	.byte	0x05
	.zero		1


	//   ....[2]....
        /*0110*/ 	.word	0x000005f0
        /*0114*/ 	.word	0x000000ff
        /*0118*/ 	.word	0x00000008
        /*011c*/ 	.short	0x0100
        /*011e*/ 	.byte	0x05
	.zero		1


	//   ....[3]....
        /*0120*/ 	.word	0x00000600
        /*0124*/ 	.word	0x000000ff
        /*0128*/ 	.word	0x00000070
        /*012c*/ 	.short	0x0100
        /*012e*/ 	.byte	0x05
	.zero		1


	//   ....[4]....
        /*0130*/ 	.word	0x00000610
        /*0134*/ 	.word	0x000000ff
        /*0138*/ 	.word	0x00000010
        /*013c*/ 	.short	0x0100
        /*013e*/ 	.byte	0x05
	.zero		1


	//   ....[5]....
        /*0140*/ 	.word	0x00000620
        /*0144*/ 	.word	0x000000ff
        /*0148*/ 	.word	0x00000078
        /*014c*/ 	.short	0x0100
        /*014e*/ 	.byte	0x05
	.zero		1


	//   ....[6]....
        /*0150*/ 	.word	0x00000630
        /*0154*/ 	.word	0x000000ff
        /*0158*/ 	.word	0x00000018
        /*015c*/ 	.short	0x0100
        /*015e*/ 	.byte	0x05
	.zero		1


	//   ....[7]....
        /*0160*/ 	.word	0x00000640
        /*0164*/ 	.word	0x000000ff
        /*0168*/ 	.word	0x00000080
        /*016c*/ 	.short	0x0100
        /*016e*/ 	.byte	0x05
	.zero		1


	//   ....[8]....
        /*0170*/ 	.word	0x00000650
        /*0174*/ 	.word	0x000000ff
        /*0178*/ 	.word	0x00000020
        /*017c*/ 	.short	0x0100
        /*017e*/ 	.byte	0x05
	.zero		1


	//   ....[9]....
        /*0180*/ 	.word	0x00000660
        /*0184*/ 	.word	0x000000ff
        /*0188*/ 	.word	0x00000088
        /*018c*/ 	.short	0x0100
        /*018e*/ 	.byte	0x05
	.zero		1


	//   ....[10]....
        /*0190*/ 	.word	0x00000670
        /*0194*/ 	.word	0x000000ff
        /*0198*/ 	.word	0x00000028
        /*019c*/ 	.short	0x0100
        /*019e*/ 	.byte	0x05
	.zero		1


	//   ....[11]....
        /*01a0*/ 	.word	0x00000680
        /*01a4*/ 	.word	0x000000ff
        /*01a8*/ 	.word	0x00000090
        /*01ac*/ 	.short	0x0100
        /*01ae*/ 	.byte	0x05
	.zero		1


	//   ....[12]....
        /*01b0*/ 	.word	0x00000690
        /*01b4*/ 	.word	0x000000ff
        /*01b8*/ 	.word	0x00000030
        /*01bc*/ 	.short	0x0100
        /*01be*/ 	.byte	0x05
	.zero		1


	//   ....[13]....
        /*01c0*/ 	.word	0x000006a0
        /*01c4*/ 	.word	0x000000ff
        /*01c8*/ 	.word	0x00000098
        /*01cc*/ 	.short	0x0100
        /*01ce*/ 	.byte	0x05
	.zero		1


	//   ....[14]....
        /*01d0*/ 	.word	0x000006b0
        /*01d4*/ 	.word	0x000000ff
        /*01d8*/ 	.word	0x00000038
        /*01dc*/ 	.short	0x0100
        /*01de*/ 	.byte	0x05
	.zero		1


	//   ....[15]....
        /*01e0*/ 	.word	0x000006c0
        /*01e4*/ 	.word	0x000000ff
        /*01e8*/ 	.word	0x000000a0
        /*01ec*/ 	.short	0x0100
        /*01ee*/ 	.byte	0x05
	.zero		1


	//   ....[16]....
        /*01f0*/ 	.word	0x000006d0
        /*01f4*/ 	.word	0x000000ff
        /*01f8*/ 	.word	0x00000040
        /*01fc*/ 	.short	0x0100
        /*01fe*/ 	.byte	0x05
	.zero		1


	//   ....[17]....
        /*0200*/ 	.word	0x000006e0
        /*0204*/ 	.word	0x000000ff
        /*0208*/ 	.word	0x000000a8
        /*020c*/ 	.short	0x0100
        /*020e*/ 	.byte	0x05
	.zero		1


	//   ....[18]....
        /*0210*/ 	.word	0x000006f0
        /*0214*/ 	.word	0x000000ff
        /*0218*/ 	.word	0x00000048
        /*021c*/ 	.short	0x0100
        /*021e*/ 	.byte	0x05
	.zero		1


	//   ....[19]....
        /*0220*/ 	.word	0x00000700
        /*0224*/ 	.word	0x000000ff
        /*0228*/ 	.word	0x000000b0
        /*022c*/ 	.short	0x0100
        /*022e*/ 	.byte	0x05
	.zero		1


	//   ....[20]....
        /*0230*/ 	.word	0x00000710
        /*0234*/ 	.word	0x000000ff
        /*0238*/ 	.word	0x00000050
        /*023c*/ 	.short	0x0100
        /*023e*/ 	.byte	0x05
	.zero		1


	//   ....[21]....
        /*0240*/ 	.word	0x00000720
        /*0244*/ 	.word	0x000000ff
        /*0248*/ 	.word	0x000000b8
        /*024c*/ 	.short	0x0100
        /*024e*/ 	.byte	0x05
	.zero		1


	//   ....[22]....
        /*0250*/ 	.word	0x00000730
        /*0254*/ 	.word	0x000000ff
        /*0258*/ 	.word	0x00000058
        /*025c*/ 	.short	0x0100
        /*025e*/ 	.byte	0x05
	.zero		1


	//   ....[23]....
        /*0260*/ 	.word	0x00000740
        /*0264*/ 	.word	0x000000ff
        /*0268*/ 	.word	0x000000c0
        /*026c*/ 	.short	0x0100
        /*026e*/ 	.byte	0x05
	.zero		1


	//   ....[24]....
        /*0270*/ 	.word	0x00000750
        /*0274*/ 	.word	0x000000ff
        /*0278*/ 	.word	0x00000060
        /*027c*/ 	.short	0x0100
        /*027e*/ 	.byte	0x05
	.zero		1


	//   ....[25]....
        /*0280*/ 	.word	0x00000760
        /*0284*/ 	.word	0x000000ff
        /*0288*/ 	.word	0x000000c8
        /*028c*/ 	.short	0x0100
        /*028e*/ 	.byte	0x05
	.zero		1


	//   ....[26]....
        /*0290*/ 	.word	0x000008a0
        /*0294*/ 	.word	0x000000ff
        /*0298*/ 	.word	0x000000d0
        /*029c*/ 	.short	0x0100
        /*029e*/ 	.byte	0x07
	.zero		1


	//   ....[27]....
        /*02a0*/ 	.word	0x000008b0
        /*02a4*/ 	.word	0x000000ff
        /*02a8*/ 	.word	0x000000e8
        /*02ac*/ 	.short	0x0100
        /*02ae*/ 	.byte	0x07
	.zero		1


	//   ....[28]....
        /*02b0*/ 	.word	0x000008c0
        /*02b4*/ 	.word	0x000000ff
        /*02b8*/ 	.word	0x000000d8
        /*02bc*/ 	.short	0x0100
        /*02be*/ 	.byte	0x07
	.zero		1


	//   ....[29]....
        /*02c0*/ 	.word	0x000008d0
        /*02c4*/ 	.word	0x000000ff
        /*02c8*/ 	.word	0x000000f0
        /*02cc*/ 	.short	0x0100
        /*02ce*/ 	.byte	0x07
	.zero		1


	//   ....[30]....
        /*02d0*/ 	.word	0x000008e0
        /*02d4*/ 	.word	0x000000ff
        /*02d8*/ 	.word	0x000000e0
        /*02dc*/ 	.short	0x0100
        /*02de*/ 	.byte	0x07
	.zero		1


	//   ....[31]....
        /*02e0*/ 	.word	0x000008f0
        /*02e4*/ 	.word	0x000000ff
        /*02e8*/ 	.word	0x000000f8
        /*02ec*/ 	.short	0x0100
        /*02ee*/ 	.byte	0x07
	.zero		1


	//   ....[32]....
        /*02f0*/ 	.word	0x000009e0
        /*02f4*/ 	.word	0x000000ff
        /*02f8*/ 	.word	0x00000100
        /*02fc*/ 	.short	0x0100
        /*02fe*/ 	.byte	0x05
	.zero		1


	//   ....[33]....
        /*0300*/ 	.word	0x000009f0
        /*0304*/ 	.word	0x000000ff
        /*0308*/ 	.word	0x00000108
        /*030c*/ 	.short	0x0100
        /*030e*/ 	.byte	0x05
	.zero		1


	//   ....[34]....
        /*0310*/ 	.word	0x00000b30
        /*0314*/ 	.word	0x000000ff
        /*0318*/ 	.word	0x00000110
        /*031c*/ 	.short	0x0100
        /*031e*/ 	.byte	0x05
	.zero		1


	//   ....[35]....
        /*0320*/ 	.word	0x00000b40
        /*0324*/ 	.word	0x000000ff
        /*0328*/ 	.word	0x00000120
        /*032c*/ 	.short	0x0100
        /*032e*/ 	.byte	0x05
	.zero		1


	//   ....[36]....
        /*0330*/ 	.word	0x00000b50
        /*0334*/ 	.word	0x000000ff
        /*0338*/ 	.word	0x00000118
        /*033c*/ 	.short	0x0100
        /*033e*/ 	.byte	0x05
	.zero		1


	//   ....[37]....
        /*0340*/ 	.word	0x00000b60
        /*0344*/ 	.word	0x000000ff
        /*0348*/ 	.word	0x00000128
        /*034c*/ 	.short	0x0100
        /*034e*/ 	.byte	0x05
	.zero		1


	//   ....[38]....
        /*0350*/ 	.word	0x00000c90
        /*0354*/ 	.word	0x000000ff
        /*0358*/ 	.word	0x00000130
        /*035c*/ 	.short	0x0100
        /*035e*/ 	.byte	0x07
	.zero		1


	//   ....[39]....
        /*0360*/ 	.word	0x00000ca0
        /*0364*/ 	.word	0x000000ff
        /*0368*/ 	.word	0x00000150
        /*036c*/ 	.short	0x0100
        /*036e*/ 	.byte	0x07
	.zero		1


	//   ....[40]....
        /*0370*/ 	.word	0x00000cb0
        /*0374*/ 	.word	0x000000ff
        /*0378*/ 	.word	0x00000138
        /*037c*/ 	.short	0x0100
        /*037e*/ 	.byte	0x07
	.zero		1


	//   ....[41]....
        /*0380*/ 	.word	0x00000cc0
        /*0384*/ 	.word	0x000000ff
        /*0388*/ 	.word	0x00000158
        /*038c*/ 	.short	0x0100
        /*038e*/ 	.byte	0x07
	.zero		1


	//   ....[42]....
        /*0390*/ 	.word	0x00000cd0
        /*0394*/ 	.word	0x000000ff
        /*0398*/ 	.word	0x00000140
        /*039c*/ 	.short	0x0100
        /*039e*/ 	.byte	0x07
	.zero		1


	//   ....[43]....
        /*03a0*/ 	.word	0x00000ce0
        /*03a4*/ 	.word	0x000000ff
        /*03a8*/ 	.word	0x00000160
        /*03ac*/ 	.short	0x0100
        /*03ae*/ 	.byte	0x07
	.zero		1


	//   ....[44]....
        /*03b0*/ 	.word	0x00000cf0
        /*03b4*/ 	.word	0x000000ff
        /*03b8*/ 	.word	0x00000148
        /*03bc*/ 	.short	0x0100
        /*03be*/ 	.byte	0x07
	.zero		1


	//   ....[45]....
        /*03c0*/ 	.word	0x00000d00
        /*03c4*/ 	.word	0x000000ff
        /*03c8*/ 	.word	0x00000168
        /*03cc*/ 	.short	0x0100
        /*03ce*/ 	.byte	0x07
	.zero		1


	//   ....[46]....
        /*03d0*/ 	.word	0x00000df0
        /*03d4*/ 	.word	0x000000ff
        /*03d8*/ 	.word	0x00000170
        /*03dc*/ 	.short	0x0100
        /*03de*/ 	.byte	0x05
	.zero		1


	//   ....[47]....
        /*03e0*/ 	.word	0x00000e00
        /*03e4*/ 	.word	0x000000ff
        /*03e8*/ 	.word	0x00000180
        /*03ec*/ 	.short	0x0100
        /*03ee*/ 	.byte	0x05
	.zero		1


	//   ....[48]....
        /*03f0*/ 	.word	0x00000e10
        /*03f4*/ 	.word	0x000000ff
        /*03f8*/ 	.word	0x00000178
        /*03fc*/ 	.short	0x0100
        /*03fe*/ 	.byte	0x05
	.zero		1


	//   ....[49]....
        /*0400*/ 	.word	0x00000e20
        /*0404*/ 	.word	0x000000ff
        /*0408*/ 	.word	0x00000188
        /*040c*/ 	.short	0x0100
        /*040e*/ 	.byte	0x05
	.zero		1


	//   ....[50]....
        /*0410*/ 	.word	0x000016f0
        /*0414*/ 	.word	0x00000002
        /*0418*/ 	.word	0x00000180
        /*041c*/ 	.short	0x010a
        /*041e*/ 	.byte	0xff
	.zero		1


	//   ....[51]....
        /*0420*/ 	.word	0x00001720
        /*0424*/ 	.word	0x00000002
        /*0428*/ 	.word	0x00000170
        /*042c*/ 	.short	0x0101
        /*042e*/ 	.byte	0xff
	.zero		1


	//   ....[52]....
        /*0430*/ 	.word	0x000017f0
        /*0434*/ 	.word	0x000000ff
        /*0438*/ 	.word	0x00000068
        /*043c*/ 	.short	0x010a
        /*043e*/ 	.byte	0x08
	.zero		1


	//   ....[53]....
        /*0440*/ 	.word	0x00001890
        /*0444*/ 	.word	0x000000ff
        /*0448*/ 	.word	0x00000068
        /*044c*/ 	.short	0x010a
        /*044e*/ 	.byte	0x21
	.zero		1


	//   ....[54]....
        /*0450*/ 	.word	0x000019f0
        /*0454*/ 	.word	0x000000ff
        /*0458*/ 	.word	0x00000068
        /*045c*/ 	.short	0x010a
        /*045e*/ 	.byte	0x08
	.zero		1


	//   ....[55]....
        /*0460*/ 	.word	0x00001ae0
        /*0464*/ 	.word	0x000000ff
        /*0468*/ 	.word	0x00000108
        /*046c*/ 	.short	0x0101
        /*046e*/ 	.byte	0x04
	.zero		1


	//   ....[56]....
        /*0470*/ 	.word	0x00001b00
        /*0474*/ 	.word	0x000000ff
        /*0478*/ 	.word	0x00000068
        /*047c*/ 	.short	0x010a
        /*047e*/ 	.byte	0x08
	.zero		1


	//   ....[57]....
        /*0480*/ 	.word	0x00001b80
        /*0484*/ 	.word	0x000000ff
        /*0488*/ 	.word	0x00000068
        /*048c*/ 	.short	0x010a
        /*048e*/ 	.byte	0x11
	.zero		1


	//   ....[58]....
        /*0490*/ 	.word	0x00001ce0
        /*0494*/ 	.word	0x000000ff
        /*0498*/ 	.word	0x00000068
        /*049c*/ 	.short	0x010a
        /*049e*/ 	.byte	0x08
	.zero		1


	//   ....[59]....
        /*04a0*/ 	.word	0x00001e00
        /*04a4*/ 	.word	0x00000002
        /*04a8*/ 	.word	0x00000110
        /*04ac*/ 	.short	0x010a
        /*04ae*/ 	.byte	0xff
	.zero		1


	//   ....[60]....
        /*04b0*/ 	.word	0x00001ec0
        /*04b4*/ 	.word	0x00000002
        /*04b8*/ 	.word	0x00000000
        /*04bc*/ 	.short	0x0101
        /*04be*/ 	.byte	0xff
	.zero		1


	//   ....[61]....
        /*04c0*/ 	.word	0x00002420
        /*04c4*/ 	.word	0x000000ff
        /*04c8*/ 	.word	0x00000000
        /*04cc*/ 	.short	0x010a
        /*04ce*/ 	.byte	0x05
	.zero		1


	//   ....[62]....
        /*04d0*/ 	.word	0x000024b0
        /*04d4*/ 	.word	0x000000ff
        /*04d8*/ 	.word	0x00000000
        /*04dc*/ 	.short	0x010a
        /*04de*/ 	.byte	0x05
	.zero		1


	//   ....[63]....
        /*04e0*/ 	.word	0x00002540
        /*04e4*/ 	.word	0x000000ff
        /*04e8*/ 	.word	0x00000000
        /*04ec*/ 	.short	0x010a
        /*04ee*/ 	.byte	0x05
	.zero		1


	//   ....[64]....
        /*04f0*/ 	.word	0x000025d0
        /*04f4*/ 	.word	0x000000ff
        /*04f8*/ 	.word	0x00000000
        /*04fc*/ 	.short	0x010a
        /*04fe*/ 	.byte	0x05
	.zero		1


	//   ....[65]....
        /*0500*/ 	.word	0x00002660
        /*0504*/ 	.word	0x000000ff
        /*0508*/ 	.word	0x00000000
        /*050c*/ 	.short	0x010a
        /*050e*/ 	.byte	0x05
	.zero		1


	//   ....[66]....
        /*0510*/ 	.word	0x000026f0
        /*0514*/ 	.word	0x000000ff
        /*0518*/ 	.word	0x00000000
        /*051c*/ 	.short	0x010a
        /*051e*/ 	.byte	0x05
	.zero		1


	//   ....[67]....
        /*0520*/ 	.word	0x00002780
        /*0524*/ 	.word	0x000000ff
        /*0528*/ 	.word	0x00000000
        /*052c*/ 	.short	0x010a
        /*052e*/ 	.byte	0x05
	.zero		1


	//   ....[68]....
        /*0530*/ 	.word	0x00002810
        /*0534*/ 	.word	0x000000ff
        /*0538*/ 	.word	0x00000000
        /*053c*/ 	.short	0x010a
        /*053e*/ 	.byte	0x05
	.zero		1


	//   ....[69]....
        /*0540*/ 	.word	0x000028a0
        /*0544*/ 	.word	0x000000ff
        /*0548*/ 	.word	0x00000000
        /*054c*/ 	.short	0x010a
        /*054e*/ 	.byte	0x05
	.zero		1


	//   ....[70]....
        /*0550*/ 	.word	0x00002930
        /*0554*/ 	.word	0x000000ff
        /*0558*/ 	.word	0x00000000
        /*055c*/ 	.short	0x010a
        /*055e*/ 	.byte	0x05
	.zero		1


	//   ....[71]....
        /*0560*/ 	.word	0x000029c0
        /*0564*/ 	.word	0x000000ff
        /*0568*/ 	.word	0x00000000
        /*056c*/ 	.short	0x010a
        /*056e*/ 	.byte	0x05
	.zero		1


	//   ....[72]....
        /*0570*/ 	.word	0x00002a50
        /*0574*/ 	.word	0x000000ff
        /*0578*/ 	.word	0x00000000
        /*057c*/ 	.short	0x010a
        /*057e*/ 	.byte	0x05
	.zero		1


	//   ....[73]....
        /*0580*/ 	.word	0x00002af0
        /*0584*/ 	.word	0x00000000
        /*0588*/ 	.word	0x00000000
        /*058c*/ 	.short	0x010a
        /*058e*/ 	.byte	0xff
	.zero		1


	//   ....[74]....
        /*0590*/ 	.word	0x00002c10
        /*0594*/ 	.word	0x00000000
        /*0598*/ 	.word	0x00000170
        /*059c*/ 	.short	0x010a
        /*059e*/ 	.byte	0xff
	.zero		1


	//   ....[75]....
        /*05a0*/ 	.word	0x00002c80
        /*05a4*/ 	.word	0x00000000
        /*05a8*/ 	.word	0x00000000
        /*05ac*/ 	.short	0x0101
        /*05ae*/ 	.byte	0xff
	.zero		1


	//   ....[76]....
        /*05b0*/ 	.word	0x00002ca0
        /*05b4*/ 	.word	0x000000ff
        /*05b8*/ 	.word	0x00000120
        /*05bc*/ 	.short	0x010a
        /*05be*/ 	.byte	0x05
	.zero		1


	//   ....[77]....
        /*05c0*/ 	.word	0x00002dc0
        /*05c4*/ 	.word	0x00000000
        /*05c8*/ 	.word	0x00000110
        /*05cc*/ 	.short	0x010a
        /*05ce*/ 	.byte	0xff
	.zero		1


	//   ....[78]....
        /*05d0*/ 	.word	0x00002ec0
        /*05d4*/ 	.word	0x00000000
        /*05d8*/ 	.word	0x00000000
        /*05dc*/ 	.short	0x0101
        /*05de*/ 	.byte	0xff
	.zero		1


	//   ....[79]....
        /*05e0*/ 	.word	0x00002f50
        /*05e4*/ 	.word	0x000000ff
        /*05e8*/ 	.word	0x00000120
        /*05ec*/ 	.short	0x0106
        /*05ee*/ 	.byte	0x05
	.zero		1


	//   ....[80]....
        /*05f0*/ 	.word	0x00002f70
        /*05f4*/ 	.word	0x000000ff
        /*05f8*/ 	.word	0x00000120
        /*05fc*/ 	.short	0x010a
        /*05fe*/ 	.byte	0x05
	.zero		1


	//   ....[81]....
        /*0600*/ 	.word	0x00003000
        /*0604*/ 	.word	0x000000ff
        /*0608*/ 	.word	0x00000120
        /*060c*/ 	.short	0x0106
        /*060e*/ 	.byte	0x04
	.zero		1


	//   ....[82]....
        /*0610*/ 	.word	0x00003040
        /*0614*/ 	.word	0x00000000
        /*0618*/ 	.word	0x00000120
        /*061c*/ 	.short	0x010a
        /*061e*/ 	.byte	0xff
	.zero		1


	//   ....[83]....
        /*0620*/ 	.word	0x00003580
        /*0624*/ 	.word	0x00000000
        /*0628*/ 	.word	0x00000110
        /*062c*/ 	.short	0x010a
        /*062e*/ 	.byte	0xff
	.zero		1


	//   ....[84]....
        /*0630*/ 	.word	0x00003680
        /*0634*/ 	.word	0x00000003
        /*0638*/ 	.word	0x00000000
        /*063c*/ 	.short	0x0101
        /*063e*/ 	.byte	0xff
	.zero		1


	//   ....[85]....
        /*0640*/ 	.word	0x00003690
        /*0644*/ 	.word	0x000000ff
        /*0648*/ 	.word	0x00000000
        /*064c*/ 	.short	0x010a
        /*064e*/ 	.byte	0x06
	.zero		1


	//   ....[86]....
        /*0650*/ 	.word	0x00003710
        /*0654*/ 	.word	0x000000ff
        /*0658*/ 	.word	0x00000150
        /*065c*/ 	.short	0x010a
        /*065e*/ 	.byte	0x07
	.zero		1


	//   ....[87]....
        /*0660*/ 	.word	0x000037f0
        /*0664*/ 	.word	0x000000ff
        /*0668*/ 	.word	0x00000000
        /*066c*/ 	.short	0x010a
        /*066e*/ 	.byte	0x06
	.zero		1


	//   ....[88]....
        /*0670*/ 	.word	0x00003920
        /*0674*/ 	.word	0x000000ff
        /*0678*/ 	.word	0x00000000
        /*067c*/ 	.short	0x010a
        /*067e*/ 	.byte	0x1a
	.zero		1


	//   ....[89]....
        /*0680*/ 	.word	0x00003bc0
        /*0684*/ 	.word	0x000000ff
        /*0688*/ 	.word	0x00000000
        /*068c*/ 	.short	0x010a
        /*068e*/ 	.byte	0x06
	.zero		1


	//   ....[90]....
        /*0690*/ 	.word	0x00003c50
        /*0694*/ 	.word	0x000000ff
        /*0698*/ 	.word	0x00000000
        /*069c*/ 	.short	0x010a
        /*069e*/ 	.byte	0x06
	.zero		1


	//   ....[91]....
        /*06a0*/ 	.word	0x00003ce0
        /*06a4*/ 	.word	0x000000ff
        /*06a8*/ 	.word	0x00000000
        /*06ac*/ 	.short	0x010a
        /*06ae*/ 	.byte	0x06
	.zero		1


	//   ....[92]....
        /*06b0*/ 	.word	0x00003d70
        /*06b4*/ 	.word	0x000000ff
        /*06b8*/ 	.word	0x00000000
        /*06bc*/ 	.short	0x010a
        /*06be*/ 	.byte	0x07
	.zero		1


	//   ....[93]....
        /*06c0*/ 	.word	0x000041a0
        /*06c4*/ 	.word	0x00000000
        /*06c8*/ 	.word	0x00000110
        /*06cc*/ 	.short	0x010a
        /*06ce*/ 	.byte	0xff
	.zero		1


	//   ....[94]....
        /*06d0*/ 	.word	0x00004260
        /*06d4*/ 	.word	0x00000000
        /*06d8*/ 	.word	0x00000000
        /*06dc*/ 	.short	0x0101
        /*06de*/ 	.byte	0xff
	.zero		1


	//   ....[95]....
        /*06e0*/ 	.word	0x00004580
        /*06e4*/ 	.word	0x000000ff
        /*06e8*/ 	.word	0x00000108
        /*06ec*/ 	.short	0x010a
        /*06ee*/ 	.byte	0x07
	.zero		1


	//   ....[96]....
        /*06f0*/ 	.word	0x000047a0
        /*06f4*/ 	.word	0x000000ff
        /*06f8*/ 	.word	0x000000e8
        /*06fc*/ 	.short	0x010a
        /*06fe*/ 	.byte	0x0f
	.zero		1


	//   ....[97]....
        /*0700*/ 	.word	0x000049a0
        /*0704*/ 	.word	0x000000ff
        /*0708*/ 	.word	0x000000d0
        /*070c*/ 	.short	0x010b
        /*070e*/ 	.byte	0x0f
	.zero		1


	//   ....[98]....
        /*0710*/ 	.word	0x000049f0
        /*0714*/ 	.word	0x000000ff
        /*0718*/ 	.word	0x00000000
        /*071c*/ 	.short	0x0101
        /*071e*/ 	.byte	0x10
	.zero		1


	//   ....[99]....
        /*0720*/ 	.word	0x00004a30
        /*0724*/ 	.word	0x000000ff
        /*0728*/ 	.word	0x000000e8
        /*072c*/ 	.short	0x010a
        /*072e*/ 	.byte	0x0d
	.zero		1


	//   ....[100]....
        /*0730*/ 	.word	0x00004c70
        /*0734*/ 	.word	0x000000ff
        /*0738*/ 	.word	0x000000d0
        /*073c*/ 	.short	0x010b
        /*073e*/ 	.byte	0x0d
	.zero		1


	//   ....[101]....
        /*0740*/ 	.word	0x00004ce0
        /*0744*/ 	.word	0x000000ff
        /*0748*/ 	.word	0x00000000
        /*074c*/ 	.short	0x0101
        /*074e*/ 	.byte	0x0f
	.zero		1


	//   ....[102]....
        /*0750*/ 	.word	0x00004d30
        /*0754*/ 	.word	0x000000ff
        /*0758*/ 	.word	0x00000000
        /*075c*/ 	.short	0x010a
        /*075e*/ 	.byte	0x04
	.zero		1


	//   ....[103]....
        /*0760*/ 	.word	0x00004dc0
        /*0764*/ 	.word	0x000000ff
        /*0768*/ 	.word	0x00000000
        /*076c*/ 	.short	0x010a
        /*076e*/ 	.byte	0x04
	.zero		1


	//   ....[104]....
        /*0770*/ 	.word	0x00004e60
        /*0774*/ 	.word	0x00000000
        /*0778*/ 	.word	0x00000000
        /*077c*/ 	.short	0x010a
        /*077e*/ 	.byte	0xff
	.zero		1


	//   ....[105]....
        /*0780*/ 	.word	0x000051d0
        /*0784*/ 	.word	0x00000000
        /*0788*/ 	.word	0x00000110
        /*078c*/ 	.short	0x010a
        /*078e*/ 	.byte	0xff
	.zero		1


	//   ....[106]....
        /*0790*/ 	.word	0x000052e0
        /*0794*/ 	.word	0x00000000
        /*0798*/ 	.word	0x00000000
        /*079c*/ 	.short	0x0101
        /*079e*/ 	.byte	0xff
	.zero		1


	//   ....[107]....
        /*07a0*/ 	.word	0x00005cf0
        /*07a4*/ 	.word	0x00000002
        /*07a8*/ 	.word	0x000000d0
        /*07ac*/ 	.short	0x010a
        /*07ae*/ 	.byte	0xff
	.zero		1


	//   ....[108]....
        /*07b0*/ 	.word	0x00005d30
        /*07b4*/ 	.word	0x0000002c
        /*07b8*/ 	.word	0x00000130
        /*07bc*/ 	.short	0x010a
        /*07be*/ 	.byte	0xff
	.zero		1


	//   ....[109]....
        /*07c0*/ 	.word	0x00005e20
        /*07c4*/ 	.word	0x00000002
        /*07c8*/ 	.word	0x000000d0
        /*07cc*/ 	.short	0x010a
        /*07ce*/ 	.byte	0xff
	.zero		1


	//   ....[110]....
        /*07d0*/ 	.word	0x00005fb0
        /*07d4*/ 	.word	0x0000002c
        /*07d8*/ 	.word	0x00000130
        /*07dc*/ 	.short	0x010a
        /*07de*/ 	.byte	0xff
	.zero		1


	//   ....[111]....
        /*07e0*/ 	.word	0x00006770
        /*07e4*/ 	.word	0x00000000
        /*07e8*/ 	.word	0x00000000
        /*07ec*/ 	.short	0x0101
        /*07ee*/ 	.byte	0xff
	.zero		1


	//   ....[112]....
        /*07f0*/ 	.word	0x00006780
        /*07f4*/ 	.word	0x00000002
        /*07f8*/ 	.word	0x000000d0
        /*07fc*/ 	.short	0x010a
        /*07fe*/ 	.byte	0xff
	.zero		1


	//   ....[113]....
        /*0800*/ 	.word	0x00006840
        /*0804*/ 	.word	0x00000002
        /*0808*/ 	.word	0x000000d0
        /*080c*/ 	.short	0x010a
        /*080e*/ 	.byte	0xff
	.zero		1


	//   ....[114]....
        /*0810*/ 	.word	0x00006b70
        /*0814*/ 	.word	0x000000ff
        /*0818*/ 	.word	0x00000000
        /*081c*/ 	.short	0x0101
        /*081e*/ 	.byte	0x05
	.zero		1


	//   ....[115]....
        /*0820*/ 	.word	0x00007130
        /*0824*/ 	.word	0x00000000
        /*0828*/ 	.word	0x00000000
        /*082c*/ 	.short	0x0101
        /*082e*/ 	.byte	0xff
	.zero		1


	//   ....[116]....
        /*0830*/ 	.word	0x000073a0
        /*0834*/ 	.word	0x000000ff
        /*0838*/ 	.word	0x00000000
        /*083c*/ 	.short	0x0101
        /*083e*/ 	.byte	0x04
	.zero		1


	//   ....[117]....
        /*0840*/ 	.word	0x000073c0
        /*0844*/ 	.word	0x00000002
        /*0848*/ 	.word	0x00000180
        /*084c*/ 	.short	0x010a
        /*084e*/ 	.byte	0xff
	.zero		1


	//   ....[118]....
        /*0850*/ 	.word	0x00007420
        /*0854*/ 	.word	0x00000002
        /*0858*/ 	.word	0x00000068
        /*085c*/ 	.short	0x010a
        /*085e*/ 	.byte	0xff
	.zero		1


	//   ....[119]....
        /*0860*/ 	.word	0x00007480
        /*0864*/ 	.word	0x00000002
        /*0868*/ 	.word	0x00000068
        /*086c*/ 	.short	0x010a
        /*086e*/ 	.byte	0xff
	.zero		1


	//   ....[120]....
        /*0870*/ 	.word	0x000074d0
        /*0874*/ 	.word	0x00000002
        /*0878*/ 	.word	0x00000110
        /*087c*/ 	.short	0x010a
        /*087e*/ 	.byte	0xff
	.zero		1


	//   ....[121]....
        /*0880*/ 	.word	0x00007530
        /*0884*/ 	.word	0x00000000
        /*0888*/ 	.word	0x00000000
        /*088c*/ 	.short	0x010a
        /*088e*/ 	.byte	0xff
	.zero		1


	//   ....[122]....
        /*0890*/ 	.word	0x00007590
        /*0894*/ 	.word	0x00000000
        /*0898*/ 	.word	0x00000000
        /*089c*/ 	.short	0x010a
        /*089e*/ 	.byte	0xff
	.zero		1


	//   ....[123]....
        /*08a0*/ 	.word	0x000075f0
        /*08a4*/ 	.word	0x00000000
        /*08a8*/ 	.word	0x00000000
        /*08ac*/ 	.short	0x010a
        /*08ae*/ 	.byte	0xff
	.zero		1


	//   ....[124]....
        /*08b0*/ 	.word	0x00007650
        /*08b4*/ 	.word	0x00000000
        /*08b8*/ 	.word	0x00000000
        /*08bc*/ 	.short	0x010a
        /*08be*/ 	.byte	0xff
	.zero		1


	//   ....[125]....
        /*08c0*/ 	.word	0x000076b0
        /*08c4*/ 	.word	0x00000000
        /*08c8*/ 	.word	0x00000000
        /*08cc*/ 	.short	0x010a
        /*08ce*/ 	.byte	0xff
	.zero		1


	//   ....[126]....
        /*08d0*/ 	.word	0x00007710
        /*08d4*/ 	.word	0x00000000
        /*08d8*/ 	.word	0x00000000
        /*08dc*/ 	.short	0x010a
        /*08de*/ 	.byte	0xff
	.zero		1


	//   ....[127]....
        /*08e0*/ 	.word	0x00007770
        /*08e4*/ 	.word	0x00000000
        /*08e8*/ 	.word	0x00000000
        /*08ec*/ 	.short	0x010a
        /*08ee*/ 	.byte	0xff
	.zero		1


	//   ....[128]....
        /*08f0*/ 	.word	0x000077d0
        /*08f4*/ 	.word	0x00000000
        /*08f8*/ 	.word	0x00000000
        /*08fc*/ 	.short	0x010a
        /*08fe*/ 	.byte	0xff
	.zero		1


	//   ....[129]....
        /*0900*/ 	.word	0x00007830
        /*0904*/ 	.word	0x00000000
        /*0908*/ 	.word	0x00000000
        /*090c*/ 	.short	0x010a
        /*090e*/ 	.byte	0xff
	.zero		1


	//   ....[130]....
        /*0910*/ 	.word	0x00007890
        /*0914*/ 	.word	0x00000000
        /*0918*/ 	.word	0x00000000
        /*091c*/ 	.short	0x010a
        /*091e*/ 	.byte	0xff
	.zero		1


	//   ....[131]....
        /*0920*/ 	.word	0x000078f0
        /*0924*/ 	.word	0x00000000
        /*0928*/ 	.word	0x00000000
        /*092c*/ 	.short	0x010a
        /*092e*/ 	.byte	0xff
	.zero		1


	//   ....[132]....
        /*0930*/ 	.word	0x00007950
        /*0934*/ 	.word	0x00000000
        /*0938*/ 	.word	0x00000000
        /*093c*/ 	.short	0x010a
        /*093e*/ 	.byte	0xff
	.zero		1


	//   ....[133]....
        /*0940*/ 	.word	0x000079a0
        /*0944*/ 	.word	0x00000000
        /*0948*/ 	.word	0x00000170
        /*094c*/ 	.short	0x010a
        /*094e*/ 	.byte	0xff
	.zero		1


	//   ....[134]....
        /*0950*/ 	.word	0x00007a00
        /*0954*/ 	.word	0x00000000
        /*0958*/ 	.word	0x00000120
        /*095c*/ 	.short	0x010a
        /*095e*/ 	.byte	0xff
	.zero		1


	//   ....[135]....
        /*0960*/ 	.word	0x00007a50
        /*0964*/ 	.word	0x00000000
        /*0968*/ 	.word	0x00000110
        /*096c*/ 	.short	0x010a
        /*096e*/ 	.byte	0xff
	.zero		1


	//   ....[136]....
        /*0970*/ 	.word	0x00007ab0
        /*0974*/ 	.word	0x00000000
        /*0978*/ 	.word	0x00000120
        /*097c*/ 	.short	0x010a
        /*097e*/ 	.byte	0xff
	.zero		1


	//   ....[137]....
        /*0980*/ 	.word	0x00007b00
        /*0984*/ 	.word	0x00000000
        /*0988*/ 	.word	0x00000110
        /*098c*/ 	.short	0x010a
        /*098e*/ 	.byte	0xff
	.zero		1


	//   ....[138]....
        /*0990*/ 	.word	0x00007b60
        /*0994*/ 	.word	0x00000002
        /*0998*/ 	.word	0x00000150
        /*099c*/ 	.short	0x010a
        /*099e*/ 	.byte	0xff
	.zero		1


	//   ....[139]....
        /*09a0*/ 	.word	0x00007bc0
        /*09a4*/ 	.word	0x00000000
        /*09a8*/ 	.word	0x00000000
        /*09ac*/ 	.short	0x010a
        /*09ae*/ 	.byte	0xff
	.zero		1


	//   ....[140]....
        /*09b0*/ 	.word	0x00007c20
        /*09b4*/ 	.word	0x00000000
        /*09b8*/ 	.word	0x00000000
        /*09bc*/ 	.short	0x010a
        /*09be*/ 	.byte	0xff
	.zero		1


	//   ....[141]....
        /*09c0*/ 	.word	0x00007c80
        /*09c4*/ 	.word	0x00000000
        /*09c8*/ 	.word	0x00000000
        /*09cc*/ 	.short	0x010a
        /*09ce*/ 	.byte	0xff
	.zero		1


	//   ....[142]....
        /*09d0*/ 	.word	0x00007ce0
        /*09d4*/ 	.word	0x00000000
        /*09d8*/ 	.word	0x00000000
        /*09dc*/ 	.short	0x010a
        /*09de*/ 	.byte	0xff
	.zero		1


	//   ....[143]....
        /*09e0*/ 	.word	0x00007d40
        /*09e4*/ 	.word	0x00000000
        /*09e8*/ 	.word	0x00000000
        /*09ec*/ 	.short	0x010a
        /*09ee*/ 	.byte	0xff
	.zero		1


	//   ....[144]....
        /*09f0*/ 	.word	0x00007d90
        /*09f4*/ 	.word	0x00000000
        /*09f8*/ 	.word	0x00000110
        /*09fc*/ 	.short	0x010a
        /*09fe*/ 	.byte	0xff
	.zero		1


	//   ....[145]....
        /*0a00*/ 	.word	0x00007df0
        /*0a04*/ 	.word	0x00000000
        /*0a08*/ 	.word	0x00000108
        /*0a0c*/ 	.short	0x010a
        /*0a0e*/ 	.byte	0xff
	.zero		1


	//   ....[146]....
        /*0a10*/ 	.word	0x00007e50
        /*0a14*/ 	.word	0x00000000
        /*0a18*/ 	.word	0x000000e8
        /*0a1c*/ 	.short	0x010a
        /*0a1e*/ 	.byte	0xff
	.zero		1


	//   ....[147]....
        /*0a20*/ 	.word	0x00007eb0
        /*0a24*/ 	.word	0x00000000
        /*0a28*/ 	.word	0x000000e8
        /*0a2c*/ 	.short	0x010a
        /*0a2e*/ 	.byte	0xff
	.zero		1


	//   ....[148]....
        /*0a30*/ 	.word	0x00007f10
        /*0a34*/ 	.word	0x00000000
        /*0a38*/ 	.word	0x00000000
        /*0a3c*/ 	.short	0x010a
        /*0a3e*/ 	.byte	0xff
	.zero		1


	//   ....[149]....
        /*0a40*/ 	.word	0x00007f70
        /*0a44*/ 	.word	0x00000000
        /*0a48*/ 	.word	0x00000000
        /*0a4c*/ 	.short	0x010a
        /*0a4e*/ 	.byte	0xff
	.zero		1


	//   ....[150]....
        /*0a50*/ 	.word	0x00007fc0
        /*0a54*/ 	.word	0x00000000
        /*0a58*/ 	.word	0x00000110
        /*0a5c*/ 	.short	0x010a
        /*0a5e*/ 	.byte	0xff
	.zero		1


	//   ....[151]....
        /*0a60*/ 	.word	0x00008010
        /*0a64*/ 	.word	0x00000002
        /*0a68*/ 	.word	0x000000d0
        /*0a6c*/ 	.short	0x010a
        /*0a6e*/ 	.byte	0xff
	.zero		1


	//   ....[152]....
        /*0a70*/ 	.word	0x00008060
        /*0a74*/ 	.word	0x0000002c
        /*0a78*/ 	.word	0x00000130
        /*0a7c*/ 	.short	0x010a
        /*0a7e*/ 	.byte	0xff
	.zero		1


	//   ....[153]....
        /*0a80*/ 	.word	0x000080b0
        /*0a84*/ 	.word	0x00000002
        /*0a88*/ 	.word	0x000000d0
        /*0a8c*/ 	.short	0x010a
        /*0a8e*/ 	.byte	0xff
	.zero		1


	//----- nvinfo : EIATTR_NUM_MBARRIERS
	.align		4
.L_47:
        /*0a90*/ 	.byte	0x03, 0x38
        /*0a92*/ 	.short	0x0032


	//----- nvinfo : EIATTR_EXIT_INSTR_OFFSETS
	.align		4
        /*0a94*/ 	.byte	0x04, 0x1c
        /*0a96*/ 	.short	(.L_49 - .L_48)


	//   ....[0]....
.L_48:
        /*0a98*/ 	.word	0x00002b20


	//   ....[1]....
        /*0a9c*/ 	.word	0x00003010


	//   ....[2]....
        /*0aa0*/ 	.word	0x00003070


	//   ....[3]....
        /*0aa4*/ 	.word	0x00003fd0


	//   ....[4]....
        /*0aa8*/ 	.word	0x00004e90


	//   ....[5]....
        /*0aac*/ 	.word	0x00004ed0


	//   ....[6]....
        /*0ab0*/ 	.word	0x00007290


	//   ....[7]....
        /*0ab4*/ 	.word	0x00007310


	//   ....[8]....
        /*0ab8*/ 	.word	0x00007340


	//   ....[9]....
        /*0abc*/ 	.word	0x000073b0


	//----- nvinfo : EIATTR_MAX_THREADS
	.align		4
.L_49:
        /*0ac0*/ 	.byte	0x04, 0x05
        /*0ac2*/ 	.short	(.L_51 - .L_50)
.L_50:
        /*0ac4*/ 	.word	0x00000100
        /*0ac8*/ 	.word	0x00000001
        /*0acc*/ 	.word	0x00000001


	//----- nvinfo : EIATTR_CRS_STACK_SIZE
	.align		4
.L_51:
        /*0ad0*/ 	.byte	0x04, 0x1e
        /*0ad2*/ 	.short	(.L_53 - .L_52)
.L_52:
        /*0ad4*/ 	.word	0x00000000


	//----- nvinfo : EIATTR_CBANK_PARAM_SIZE
	.align		4
.L_53:
        /*0ad8*/ 	.byte	0x03, 0x19
        /*0ada*/ 	.short	0x0800


	//----- nvinfo : EIATTR_PARAM_CBANK
	.align		4
        /*0adc*/ 	.byte	0x04, 0x0a
        /*0ade*/ 	.short	(.L_55 - .L_54)
	.align		4
.L_54:
        /*0ae0*/ 	.word	index@(.nv.constant0._ZN7cutlass13device_kernelINS_4gemm6kernel13GemmUniversalIN4cute5tupleIJiiiiEEENS1_10collective13CollectiveMmaINS1_35MainloopSm100TmaUmmaWarpSpecializedILi13ELi2ELi4ENS5_IJNS4_1CILi1EEESB_SB_EEEEENS5_IJNSA_ILi64EEESE_SE_EEENS_6half_tENS5_IJlSB_lEEESG_SH_NS4_8TiledMMAINS4_8MMA_AtomIJNS4_20SM100_MMA_F16BF16_SSISG_SG_fLi64ELi64ELNS4_4UMMA5MajorE0ELSM_0ELNSL_7ScaleInE0ELSN_0EEEEEENS4_6LayoutISC_NS5_IJNSA_ILi0EEESR_SR_EEEEENS5_IJNS4_10UnderscoreESU_SU_EEEEENS4_13SM90_TMA_LOADENS4_14ComposedLayoutINS4_7SwizzleILi3ELi4ELi3EEENS4_18smem_ptr_flag_bitsILi16EEENSQ_INS5_IJNSA_ILi8EEESE_EEENS5_IJSE_SB_EEEEEEEvNS4_8identityESX_S17_vS18_EENS_8epilogue10collective18CollectiveEpilogueINS1A_23Sm100TmaWarpSpecializedILi3ELi2ELi16ELb1ELb0EEEJSF_NS5_IJNSQ_ISE_SB_EENSQ_INSA_ILi32EEESB_EEEEESG_SH_SG_SH_NS1A_6fusion15FusionCallbacksIS1E_NS1J_17LinearCombinationISG_fSG_fLNS_15FloatRoundStyleE2EEESF_S1I_JEEENS4_5SM1004TMEM4LOAD26SM100_TMEM_LOAD_16dp256b4xESX_NSY_INSZ_ILi2ELi4ELi3EEES12_NSQ_INS5_IJS13_S1G_EEENS5_IJS1G_SB_EEEEEEENS4_17SM75_U32x4_LDSM_NENS4_14SM90_TMA_STOREES1X_NS4_17SM90_U32x4_STSM_NENS4_39AutoVectorizingCopyWithAssumedAlignmentILi128EEEEEEvvEEEEvNT_6ParamsE)
        /*0ae4*/ 	.short	0x0380
        /*0ae6*/ 	.short	0x0800


	//----- nvinfo : EIATTR_SW_WAR
	.align		4
.L_55:
        /*0ae8*/ 	.byte	0x04, 0x36
        /*0aea*/ 	.short	(.L_57 - .L_56)
.L_56:
        /*0aec*/ 	.word	0x00000008
.L_57:


//--------------------- .nv.callgraph             --------------------------
	.section	.nv.callgraph,"",@"SHT_CUDA_CALLGRAPH"
	.align	4
	.sectionentsize	8
	.align		4
        /*0000*/ 	.word	0x00000000
	.align		4
        /*0004*/ 	.word	0xffffffff
	.align		4
        /*0008*/ 	.word	index@(_ZN7cutlass13device_kernelINS_4gemm6kernel13GemmUniversalIN4cute5tupleIJiiiiEEENS1_10collective13CollectiveMmaINS1_35MainloopSm100TmaUmmaWarpSpecializedILi13ELi2ELi4ENS5_IJNS4_1CILi1EEESB_SB_EEEEENS5_IJNSA_ILi64EEESE_SE_EEENS_6half_tENS5_IJlSB_lEEESG_SH_NS4_8TiledMMAINS4_8MMA_AtomIJNS4_20SM100_MMA_F16BF16_SSISG_SG_fLi64ELi64ELNS4_4UMMA5MajorE0ELSM_0ELNSL_7ScaleInE0ELSN_0EEEEEENS4_6LayoutISC_NS5_IJNSA_ILi0EEESR_SR_EEEEENS5_IJNS4_10UnderscoreESU_SU_EEEEENS4_13SM90_TMA_LOADENS4_14ComposedLayoutINS4_7SwizzleILi3ELi4ELi3EEENS4_18smem_ptr_flag_bitsILi16EEENSQ_INS5_IJNSA_ILi8EEESE_EEENS5_IJSE_SB_EEEEEEEvNS4_8identityESX_S17_vS18_EENS_8epilogue10collective18CollectiveEpilogueINS1A_23Sm100TmaWarpSpecializedILi3ELi2ELi16ELb1ELb0EEEJSF_NS5_IJNSQ_ISE_SB_EENSQ_INSA_ILi32EEESB_EEEEESG_SH_SG_SH_NS1A_6fusion15FusionCallbacksIS1E_NS1J_17LinearCombinationISG_fSG_fLNS_15FloatRoundStyleE2EEESF_S1I_JEEENS4_5SM1004TMEM4LOAD26SM100_TMEM_LOAD_16dp256b4xESX_NSY_INSZ_ILi2ELi4ELi3EEES12_NSQ_INS5_IJS13_S1G_EEENS5_IJS1G_SB_EEEEEEENS4_17SM75_U32x4_LDSM_NENS4_14SM90_TMA_STOREES1X_NS4_17SM90_U32x4_STSM_NENS4_39AutoVectorizingCopyWithAssumedAlignmentILi128EEEEEEvvEEEEvNT_6ParamsE)
	.align		4
        /*000c*/ 	.word	index@(__assertfail)
	.align		4
        /*0010*/ 	.word	0x00000000
	.align		4
        /*0014*/ 	.word	0xfffffffe
	.align		4
        /*0018*/ 	.word	0x00000000
	.align		4
        /*001c*/ 	.word	0xfffffffd
	.align		4
        /*0020*/ 	.word	0x00000000
	.align		4
        /*0024*/ 	.word	0xfffffffc


//--------------------- .nv.constant4             --------------------------
	.section	.nv.constant4,"a",@progbits
	.align	8
	.align		8
.nv.constant4:
        /*0000*/ 	.dword	__assertfail
	.align		8
        /*0008*/ 	.dword	__unnamed_1
	.align		8
        /*0010*/ 	.dword	__unnamed_2
	.align		8
        /*0018*/ 	.dword	_ZN40_INTERNAL_31750b67_4_k_cu_4eb0bf1a_225014cuda3std3__45__cpo5beginE
	.align		8
        /*0020*/ 	.dword	_ZN40_INTERNAL_31750b67_4_k_cu_4eb0bf1a_225014cuda3std3__45__cpo3endE
	.align		8
        /*0028*/ 	.dword	_ZN40_INTERNAL_31750b67_4_k_cu_4eb0bf1a_225014cuda3std3__45__cpo6cbeginE
	.align		8
        /*0030*/ 	.dword	_ZN40_INTERNAL_31750b67_4_k_cu_4eb0bf1a_225014cuda3std3__45__cpo4cendE
	.align		8
        /*0038*/ 	.dword	_ZN40_INTERNAL_31750b67_4_k_cu_4eb0bf1a_225014cuda3std3__442_GLOBAL__N__31750b67_4_k_cu_4eb0bf1a_225016ignoreE
	.align		8
        /*0040*/ 	.dword	_ZN40_INTERNAL_31750b67_4_k_cu_4eb0bf1a_225014cuda3std3__419piecewise_constructE
	.align		8
        /*0048*/ 	.dword	_ZN40_INTERNAL_31750b67_4_k_cu_4eb0bf1a_225014cuda3std3__48in_placeE
	.align		8
        /*0050*/ 	.dword	_ZN40_INTERNAL_31750b67_4_k_cu_4eb0bf1a_225014cuda3std6ranges3__45__cpo4swapE
	.align		8
        /*0058*/ 	.dword	_ZN40_INTERNAL_31750b67_4_k_cu_4eb0bf1a_225014cuda3std6ranges3__45__cpo9iter_moveE
	.align		8
        /*0060*/ 	.dword	_ZN40_INTERNAL_31750b67_4_k_cu_4eb0bf1a_225014cute7productE
	.align		8
        /*0068*/ 	.dword	_ZN40_INTERNAL_31750b67_4_k_cu_4eb0bf1a_225014cute1_E
	.align		8
        /*0070*/ 	.dword	$str$25
	.align		8
        /*0078*/ 	.dword	$str$26
	.align		8
        /*0080*/ 	.dword	$str$27
	.align		8
        /*0088*/ 	.dword	$str$28


//--------------------- .text._ZN7cutlass13device_kernelINS_4gemm6kernel13GemmUniversalIN4cute5tupleIJiiiiEEENS1_10collective13CollectiveMmaINS1_35MainloopSm100TmaUmmaWarpSpecializedILi13ELi2ELi4ENS5_IJNS4_1CILi1EEESB_SB_EEEEENS5_IJNSA_ILi64EEESE_SE_EEENS_6half_tENS5_IJlSB_lEEESG_SH_NS4_8TiledMMAINS4_8MMA_AtomIJNS4_20SM100_MMA_F16BF16_SSISG_SG_fLi64ELi64ELNS4_4UMMA5MajorE0ELSM_0ELNSL_7ScaleInE0ELSN_0EEEEEENS4_6LayoutISC_NS5_IJNSA_ILi0EEESR_SR_EEEEENS5_IJNS4_10UnderscoreESU_SU_EEEEENS4_13SM90_TMA_LOADENS4_14ComposedLayoutINS4_7SwizzleILi3ELi4ELi3EEENS4_18smem_ptr_flag_bitsILi16EEENSQ_INS5_IJNSA_ILi8EEESE_EEENS5_IJSE_SB_EEEEEEEvNS4_8identityESX_S17_vS18_EENS_8epilogue10collective18CollectiveEpilogueINS1A_23Sm100TmaWarpSpecializedILi3ELi2ELi16ELb1ELb0EEEJSF_NS5_IJNSQ_ISE_SB_EENSQ_INSA_ILi32EEESB_EEEEESG_SH_SG_SH_NS1A_6fusion15FusionCallbacksIS1E_NS1J_17LinearCombinationISG_fSG_fLNS_15FloatRoundStyleE2EEESF_S1I_JEEENS4_5SM1004TMEM4LOAD26SM100_TMEM_LOAD_16dp256b4xESX_NSY_INSZ_ILi2ELi4ELi3EEES12_NSQ_INS5_IJS13_S1G_EEENS5_IJS1G_SB_EEEEEEENS4_17SM75_U32x4_LDSM_NENS4_14SM90_TMA_STOREES1X_NS4_17SM90_U32x4_STSM_NENS4_39AutoVectorizingCopyWithAssumedAlignmentILi128EEEEEEvvEEEEvNT_6ParamsE --------------------------
	.section	.text._ZN7cutlass13device_kernelINS_4gemm6kernel13GemmUniversalIN4cute5tupleIJiiiiEEENS1_10collective13CollectiveMmaINS1_35MainloopSm100TmaUmmaWarpSpecializedILi13ELi2ELi4ENS5_IJNS4_1CILi1EEESB_SB_EEEEENS5_IJNSA_ILi64EEESE_SE_EEENS_6half_tENS5_IJlSB_lEEESG_SH_NS4_8TiledMMAINS4_8MMA_AtomIJNS4_20SM100_MMA_F16BF16_SSISG_SG_fLi64ELi64ELNS4_4UMMA5MajorE0ELSM_0ELNSL_7ScaleInE0ELSN_0EEEEEENS4_6LayoutISC_NS5_IJNSA_ILi0EEESR_SR_EEEEENS5_IJNS4_10UnderscoreESU_SU_EEEEENS4_13SM90_TMA_LOADENS4_14ComposedLayoutINS4_7SwizzleILi3ELi4ELi3EEENS4_18smem_ptr_flag_bitsILi16EEENSQ_INS5_IJNSA_ILi8EEESE_EEENS5_IJSE_SB_EEEEEEEvNS4_8identityESX_S17_vS18_EENS_8epilogue10collective18CollectiveEpilogueINS1A_23Sm100TmaWarpSpecializedILi3ELi2ELi16ELb1ELb0EEEJSF_NS5_IJNSQ_ISE_SB_EENSQ_INSA_ILi32EEESB_EEEEESG_SH_SG_SH_NS1A_6fusion15FusionCallbacksIS1E_NS1J_17LinearCombinationISG_fSG_fLNS_15FloatRoundStyleE2EEESF_S1I_JEEENS4_5SM1004TMEM4LOAD26SM100_TMEM_LOAD_16dp256b4xESX_NSY_INSZ_ILi2ELi4ELi3EEES12_NSQ_INS5_IJS13_S1G_EEENS5_IJS1G_SB_EEEEEEENS4_17SM75_U32x4_LDSM_NENS4_14SM90_TMA_STOREES1X_NS4_17SM90_U32x4_STSM_NENS4_39AutoVectorizingCopyWithAssumedAlignmentILi128EEEEEEvvEEEEvNT_6ParamsE,"ax",@progbits
	.align	128
.text._ZN7cutlass13device_kernelINS_4gemm6kernel13GemmUniversalIN4cute5tupleIJiiiiEEENS1_10collective13CollectiveMmaINS1_35MainloopSm100TmaUmmaWarpSpecializedILi13ELi2ELi4ENS5_IJNS4_1CILi1EEESB_SB_EEEEENS5_IJNSA_ILi64EEESE_SE_EEENS_6half_tENS5_IJlSB_lEEESG_SH_NS4_8TiledMMAINS4_8MMA_AtomIJNS4_20SM100_MMA_F16BF16_SSISG_SG_fLi64ELi64ELNS4_4UMMA5MajorE0ELSM_0ELNSL_7ScaleInE0ELSN_0EEEEEENS4_6LayoutISC_NS5_IJNSA_ILi0EEESR_SR_EEEEENS5_IJNS4_10UnderscoreESU_SU_EEEEENS4_13SM90_TMA_LOADENS4_14ComposedLayoutINS4_7SwizzleILi3ELi4ELi3EEENS4_18smem_ptr_flag_bitsILi16EEENSQ_INS5_IJNSA_ILi8EEESE_EEENS5_IJSE_SB_EEEEEEEvNS4_8identityESX_S17_vS18_EENS_8epilogue10collective18CollectiveEpilogueINS1A_23Sm100TmaWarpSpecializedILi3ELi2ELi16ELb1ELb0EEEJSF_NS5_IJNSQ_ISE_SB_EENSQ_INSA_ILi32EEESB_EEEEESG_SH_SG_SH_NS1A_6fusion15FusionCallbacksIS1E_NS1J_17LinearCombinationISG_fSG_fLNS_15FloatRoundStyleE2EEESF_S1I_JEEENS4_5SM1004TMEM4LOAD26SM100_TMEM_LOAD_16dp256b4xESX_NSY_INSZ_ILi2ELi4ELi3EEES12_NSQ_INS5_IJS13_S1G_EEENS5_IJS1G_SB_EEEEEEENS4_17SM75_U32x4_LDSM_NENS4_14SM90_TMA_STOREES1X_NS4_17SM90_U32x4_STSM_NENS4_39AutoVectorizingCopyWithAssumedAlignmentILi128EEEEEEvvEEEEvNT_6ParamsE:
        .type           _ZN7cutlass13device_kernelINS_4gemm6kernel13GemmUniversalIN4cute5tupleIJiiiiEEENS1_10collective13CollectiveMmaINS1_35MainloopSm100TmaUmmaWarpSpecializedILi13ELi2ELi4ENS5_IJNS4_1CILi1EEESB_SB_EEEEENS5_IJNSA_ILi64EEESE_SE_EEENS_6half_tENS5_IJlSB_lEEESG_SH_NS4_8TiledMMAINS4_8MMA_AtomIJNS4_20SM100_MMA_F16BF16_SSISG_SG_fLi64ELi64ELNS4_4UMMA5MajorE0ELSM_0ELNSL_7ScaleInE0ELSN_0EEEEEENS4_6LayoutISC_NS5_IJNSA_ILi0EEESR_SR_EEEEENS5_IJNS4_10UnderscoreESU_SU_EEEEENS4_13SM90_TMA_LOADENS4_14ComposedLayoutINS4_7SwizzleILi3ELi4ELi3EEENS4_18smem_ptr_flag_bitsILi16EEENSQ_INS5_IJNSA_ILi8EEESE_EEENS5_IJSE_SB_EEEEEEEvNS4_8identityESX_S17_vS18_EENS_8epilogue10collective18CollectiveEpilogueINS1A_23Sm100TmaWarpSpecializedILi3ELi2ELi16ELb1ELb0EEEJSF_NS5_IJNSQ_ISE_SB_EENSQ_INSA_ILi32EEESB_EEEEESG_SH_SG_SH_NS1A_6fusion15FusionCallbacksIS1E_NS1J_17LinearCombinationISG_fSG_fLNS_15FloatRoundStyleE2EEESF_S1I_JEEENS4_5SM1004TMEM4LOAD26SM100_TMEM_LOAD_16dp256b4xESX_NSY_INSZ_ILi2ELi4ELi3EEES12_NSQ_INS5_IJS13_S1G_EEENS5_IJS1G_SB_EEEEEEENS4_17SM75_U32x4_LDSM_NENS4_14SM90_TMA_STOREES1X_NS4_17SM90_U32x4_STSM_NENS4_39AutoVectorizingCopyWithAssumedAlignmentILi128EEEEEEvvEEEEvNT_6ParamsE,@function
        .size           _ZN7cutlass13device_kernelINS_4gemm6kernel13GemmUniversalIN4cute5tupleIJiiiiEEENS1_10collective13CollectiveMmaINS1_35MainloopSm100TmaUmmaWarpSpecializedILi13ELi2ELi4ENS5_IJNS4_1CILi1EEESB_SB_EEEEENS5_IJNSA_ILi64EEESE_SE_EEENS_6half_tENS5_IJlSB_lEEESG_SH_NS4_8TiledMMAINS4_8MMA_AtomIJNS4_20SM100_MMA_F16BF16_SSISG_SG_fLi64ELi64ELNS4_4UMMA5MajorE0ELSM_0ELNSL_7ScaleInE0ELSN_0EEEEEENS4_6LayoutISC_NS5_IJNSA_ILi0EEESR_SR_EEEEENS5_IJNS4_10UnderscoreESU_SU_EEEEENS4_13SM90_TMA_LOADENS4_14ComposedLayoutINS4_7SwizzleILi3ELi4ELi3EEENS4_18smem_ptr_flag_bitsILi16EEENSQ_INS5_IJNSA_ILi8EEESE_EEENS5_IJSE_SB_EEEEEEEvNS4_8identityESX_S17_vS18_EENS_8epilogue10collective18CollectiveEpilogueINS1A_23Sm100TmaWarpSpecializedILi3ELi2ELi16ELb1ELb0EEEJSF_NS5_IJNSQ_ISE_SB_EENSQ_INSA_ILi32EEESB_EEEEESG_SH_SG_SH_NS1A_6fusion15FusionCallbacksIS1E_NS1J_17LinearCombinationISG_fSG_fLNS_15FloatRoundStyleE2EEESF_S1I_JEEENS4_5SM1004TMEM4LOAD26SM100_TMEM_LOAD_16dp256b4xESX_NSY_INSZ_ILi2ELi4ELi3EEES12_NSQ_INS5_IJS13_S1G_EEENS5_IJS1G_SB_EEEEEEENS4_17SM75_U32x4_LDSM_NENS4_14SM90_TMA_STOREES1X_NS4_17SM90_U32x4_STSM_NENS4_39AutoVectorizingCopyWithAssumedAlignmentILi128EEEEEEvvEEEEvNT_6ParamsE,(.L_x_182 - _ZN7cutlass13device_kernelINS_4gemm6kernel13GemmUniversalIN4cute5tupleIJiiiiEEENS1_10collective13CollectiveMmaINS1_35MainloopSm100TmaUmmaWarpSpecializedILi13ELi2ELi4ENS5_IJNS4_1CILi1EEESB_SB_EEEEENS5_IJNSA_ILi64EEESE_SE_EEENS_6half_tENS5_IJlSB_lEEESG_SH_NS4_8TiledMMAINS4_8MMA_AtomIJNS4_20SM100_MMA_F16BF16_SSISG_SG_fLi64ELi64ELNS4_4UMMA5MajorE0ELSM_0ELNSL_7ScaleInE0ELSN_0EEEEEENS4_6LayoutISC_NS5_IJNSA_ILi0EEESR_SR_EEEEENS5_IJNS4_10UnderscoreESU_SU_EEEEENS4_13SM90_TMA_LOADENS4_14ComposedLayoutINS4_7SwizzleILi3ELi4ELi3EEENS4_18smem_ptr_flag_bitsILi16EEENSQ_INS5_IJNSA_ILi8EEESE_EEENS5_IJSE_SB_EEEEEEEvNS4_8identityESX_S17_vS18_EENS_8epilogue10collective18CollectiveEpilogueINS1A_23Sm100TmaWarpSpecializedILi3ELi2ELi16ELb1ELb0EEEJSF_NS5_IJNSQ_ISE_SB_EENSQ_INSA_ILi32EEESB_EEEEESG_SH_SG_SH_NS1A_6fusion15FusionCallbacksIS1E_NS1J_17LinearCombinationISG_fSG_fLNS_15FloatRoundStyleE2EEESF_S1I_JEEENS4_5SM1004TMEM4LOAD26SM100_TMEM_LOAD_16dp256b4xESX_NSY_INSZ_ILi2ELi4ELi3EEES12_NSQ_INS5_IJS13_S1G_EEENS5_IJS1G_SB_EEEEEEENS4_17SM75_U32x4_LDSM_NENS4_14SM90_TMA_STOREES1X_NS4_17SM90_U32x4_STSM_NENS4_39AutoVectorizingCopyWithAssumedAlignmentILi128EEEEEEvvEEEEvNT_6ParamsE)
        .other          _ZN7cutlass13device_kernelINS_4gemm6kernel13GemmUniversalIN4cute5tupleIJiiiiEEENS1_10collective13CollectiveMmaINS1_35MainloopSm100TmaUmmaWarpSpecializedILi13ELi2ELi4ENS5_IJNS4_1CILi1EEESB_SB_EEEEENS5_IJNSA_ILi64EEESE_SE_EEENS_6half_tENS5_IJlSB_lEEESG_SH_NS4_8TiledMMAINS4_8MMA_AtomIJNS4_20SM100_MMA_F16BF16_SSISG_SG_fLi64ELi64ELNS4_4UMMA5MajorE0ELSM_0ELNSL_7ScaleInE0ELSN_0EEEEEENS4_6LayoutISC_NS5_IJNSA_ILi0EEESR_SR_EEEEENS5_IJNS4_10UnderscoreESU_SU_EEEEENS4_13SM90_TMA_LOADENS4_14ComposedLayoutINS4_7SwizzleILi3ELi4ELi3EEENS4_18smem_ptr_flag_bitsILi16EEENSQ_INS5_IJNSA_ILi8EEESE_EEENS5_IJSE_SB_EEEEEEEvNS4_8identityESX_S17_vS18_EENS_8epilogue10collective18CollectiveEpilogueINS1A_23Sm100TmaWarpSpecializedILi3ELi2ELi16ELb1ELb0EEEJSF_NS5_IJNSQ_ISE_SB_EENSQ_INSA_ILi32EEESB_EEEEESG_SH_SG_SH_NS1A_6fusion15FusionCallbacksIS1E_NS1J_17LinearCombinationISG_fSG_fLNS_15FloatRoundStyleE2EEESF_S1I_JEEENS4_5SM1004TMEM4LOAD26SM100_TMEM_LOAD_16dp256b4xESX_NSY_INSZ_ILi2ELi4ELi3EEES12_NSQ_INS5_IJS13_S1G_EEENS5_IJS1G_SB_EEEEEEENS4_17SM75_U32x4_LDSM_NENS4_14SM90_TMA_STOREES1X_NS4_17SM90_U32x4_STSM_NENS4_39AutoVectorizingCopyWithAssumedAlignmentILi128EEEEEEvvEEEEvNT_6ParamsE,@"STO_CUDA_ENTRY STV_DEFAULT"
_ZN7cutlass13device_kernelINS_4gemm6kernel13GemmUniversalIN4cute5tupleIJiiiiEEENS1_10collective13CollectiveMmaINS1_35MainloopSm100TmaUmmaWarpSpecializedILi13ELi2ELi4ENS5_IJNS4_1CILi1EEESB_SB_EEEEENS5_IJNSA_ILi64EEESE_SE_EEENS_6half_tENS5_IJlSB_lEEESG_SH_NS4_8TiledMMAINS4_8MMA_AtomIJNS4_20SM100_MMA_F16BF16_SSISG_SG_fLi64ELi64ELNS4_4UMMA5MajorE0ELSM_0ELNSL_7ScaleInE0ELSN_0EEEEEENS4_6LayoutISC_NS5_IJNSA_ILi0EEESR_SR_EEEEENS5_IJNS4_10UnderscoreESU_SU_EEEEENS4_13SM90_TMA_LOADENS4_14ComposedLayoutINS4_7SwizzleILi3ELi4ELi3EEENS4_18smem_ptr_flag_bitsILi16EEENSQ_INS5_IJNSA_ILi8EEESE_EEENS5_IJSE_SB_EEEEEEEvNS4_8identityESX_S17_vS18_EENS_8epilogue10collective18CollectiveEpilogueINS1A_23Sm100TmaWarpSpecializedILi3ELi2ELi16ELb1ELb0EEEJSF_NS5_IJNSQ_ISE_SB_EENSQ_INSA_ILi32EEESB_EEEEESG_SH_SG_SH_NS1A_6fusion15FusionCallbacksIS1E_NS1J_17LinearCombinationISG_fSG_fLNS_15FloatRoundStyleE2EEESF_S1I_JEEENS4_5SM1004TMEM4LOAD26SM100_TMEM_LOAD_16dp256b4xESX_NSY_INSZ_ILi2ELi4ELi3EEES12_NSQ_INS5_IJS13_S1G_EEENS5_IJS1G_SB_EEEEEEENS4_17SM75_U32x4_LDSM_NENS4_14SM90_TMA_STOREES1X_NS4_17SM90_U32x4_STSM_NENS4_39AutoVectorizingCopyWithAssumedAlignmentILi128EEEEEEvvEEEEvNT_6ParamsE:
[----:B------:R-:W1:Y:S01]  /*0000*/  LDC R1, c[0x0][0x37c] ;  /* 0x0000df00ff017b82 */ /* 0x000e620000000800 */
[----:B------:R-:W2:Y:S01]  /*0010*/  S2R R70, SR_TID.X ;  /* 0x0000000000467919 */ /* 0x000ea20000002100 */
[----:B------:R-:W3:Y:S01]  /*0020*/  LDCU.64 UR4, c[0x0][0x890] ;  /* 0x00011200ff0477ac */ /* 0x000ee20008000a00 */
[----:B------:R-:W-:Y:S02]  /*0030*/  PRMT R60, RZ, 0x7610, R60 ;  /* 0x00007610ff3c7816 */ /* 0x000fe4000000003c */
[----:B------:R-:W-:Y:S01]  /*0040*/  ELECT P5, URZ, PT ;  /* 0x0000000000ff782f */ /* 0x000fe200038a0000 */
[----:B------:R-:W4:Y:S01]  /*0050*/  LDCU.64 UR46, c[0x0][0x358] ;  /* 0x00006b00ff2e77ac */ /* 0x000f220008000a00 */
[----:B---3--:R-:W-:-:S04]  /*0060*/  UISETP.NE.U32.AND UP0, UPT, UR4, URZ, UPT ;  /* 0x000000ff0400728c */ /* 0x008fc8000bf05070 */
[----:B------:R-:W-:Y:S01]  /*0070*/  UISETP.NE.AND.EX UP0, UPT, UR5, URZ, UPT, UP0 ;  /* 0x000000ff0500728c */ /* 0x000fe2000bf05300 */
[----:B--2---:R-:W-:-:S05]  /*0080*/  SHF.R.U32.HI R65, RZ, 0x5, R70 ;  /* 0x00000005ff417819 */ /* 0x004fca0000011646 */
[----:B------:R-:W2:Y:S02]  /*0090*/  SHFL.IDX PT, R0, R65, RZ, 0x1f ;  /* 0x00001fff41007589 */ /* 0x000ea400000e0000 */
[----:B--2---:R-:W-:Y:S01]  /*00a0*/  R2UR UR8, R0 ;  /* 0x00000000000872ca */ /* 0x004fe200000e0000 */
[----:B-1--4-:R-:W-:-:S14]  /*00b0*/  BRA.U UP0, `(.L_x_0) ;  /* 0x00000001002c7547 */ /* 0x012fdc000b800000 */
[----:B------:R-:W1:Y:S02]  /*00c0*/  LDCU.64 UR6, c[0x0][0x888] ;  /* 0x00011100ff0677ac */ /* 0x000e640008000a00 */
[----:B-1----:R-:W-:-:S04]  /*00d0*/  UISETP.NE.U32.AND UP0, UPT, UR6, URZ, UPT ;  /* 0x000000ff0600728c */ /* 0x002fc8000bf05070 */
[----:B------:R-:W-:-:S09]  /*00e0*/  UISETP.NE.AND.EX UP0, UPT, UR7, URZ, UPT, UP0 ;  /* 0x000000ff0700728c */ /* 0x000fd2000bf05300 */
[----:B------:R-:W-:Y:S05]  /*00f0*/  BRA.U !UP0, `(.L_x_1) ;  /* 0x0000000108107547 */ /* 0x000fea000b800000 */
[----:B------:R-:W1:Y:S02]  /*0100*/  LDC.64 R2, c[0x0][0x888] ;  /* 0x00022200ff027b82 */ /* 0x000e640000000a00 */
[----:B-1----:R1:W5:Y:S01]  /*0110*/  LDG.E R35, desc[UR46][R2.64] ;  /* 0x0000002e02237981 */ /* 0x002362000c1e1900 */
[----:B------:R-:W-:Y:S01]  /*0120*/  HFMA2 R60, -RZ, RZ, 0, 5.9604644775390625e-08 ;  /* 0x00000001ff3c7431 */ /* 0x000fe200000001ff */
[----:B------:R-:W-:Y:S05]  /*0130*/  BRA `(.L_x_0) ;  /* 0x00000000000c7947 */ /* 0x000fea0003800000 */
.L_x_1:
[----:B------:R-:W1:Y:S01]  /*0140*/  LDCU UR6, c[0x0][0x880] ;  /* 0x00011000ff0677ac */ /* 0x000e620008000800 */
[----:B------:R-:W-:Y:S01]  /*0150*/  HFMA2 R60, -RZ, RZ, 0, 5.9604644775390625e-08 ;  /* 0x00000001ff3c7431 */ /* 0x000fe200000001ff */
[----:B-1----:R-:W-:-:S07]  /*0160*/  MOV R35, UR6 ;  /* 0x0000000600237c02 */ /* 0x002fce0008000f00 */
.L_x_0:
[----:B------:R-:W2:Y:S02]  /*0170*/  LDCU.64 UR6, c[0x0][0x8b0] ;  /* 0x00011600ff0677ac */ /* 0x000ea40008000a00 */
[----:B--2---:R-:W-:-:S04]  /*0180*/  UISETP.NE.U32.AND UP0, UPT, UR6, URZ, UPT ;  /* 0x000000ff0600728c */ /* 0x004fc8000bf05070 */
[----:B------:R-:W-:-:S09]  /*0190*/  UISETP.NE.AND.EX UP0, UPT, UR7, URZ, UPT, UP0 ;  /* 0x000000ff0700728c */ /* 0x000fd2000bf05300 */
[----:B------:R-:W-:Y:S05]  /*01a0*/  BRA.U UP0, `(.L_x_2) ;  /* 0x0000000100247547 */ /* 0x000fea000b800000 */
[----:B------:R-:W2:Y:S02]  /*01b0*/  LDCU.64 UR6, c[0x0][0x8a8] ;  /* 0x00011500ff0677ac */ /* 0x000ea40008000a00 */
[----:B--2---:R-:W-:-:S04]  /*01c0*/  UISETP.NE.U32.AND UP0, UPT, UR6, URZ, UPT ;  /* 0x000000ff0600728c */ /* 0x004fc8000bf05070 */
[----:B------:R-:W-:-:S09]  /*01d0*/  UISETP.NE.AND.EX UP0, UPT, UR7, URZ, UPT, UP0 ;  /* 0x000000ff0700728c */ /* 0x000fd2000bf05300 */
[----:B------:R-:W-:Y:S05]  /*01e0*/  BRA.U !UP0, `(.L_x_3) ;  /* 0x00000001080c7547 */ /* 0x000fea000b800000 */
[----:B-1----:R-:W1:Y:S02]  /*01f0*/  LDC.64 R2, c[0x0][0x8a8] ;  /* 0x00022a00ff027b82 */ /* 0x002e640000000a00 */
[----:B-1----:R2:W5:Y:S01]  /*0200*/  LDG.E R33, desc[UR46][R2.64] ;  /* 0x0000002e02217981 */ /* 0x002562000c1e1900 */
[----:B------:R-:W-:Y:S05]  /*0210*/  BRA `(.L_x_2) ;  /* 0x0000000000087947 */ /* 0x000fea0003800000 */
.L_x_3:
[----:B------:R-:W2:Y:S02]  /*0220*/  LDCU UR6, c[0x0][0x8a0] ;  /* 0x00011400ff0677ac */ /* 0x000ea40008000800 */
[----:B--2---:R-:W-:Y:S02]  /*0230*/  MOV R33, UR6 ;  /* 0x0000000600217c02 */ /* 0x004fe40008000f00 */
.L_x_2:
[----:B------:R-:W-:Y:S01]  /*0240*/  IMAD.U32 R0, RZ, RZ, UR8 ;  /* 0x00000008ff007e24 */ /* 0x000fe2000f8e00ff */
[----:B------:R-:W-:Y:S04]  /*0250*/  BSSY.RECONVERGENT B0, `(.L_x_4) ;  /* 0x000000c000007945 */ /* 0x000fe80003800200 */
[C---:B------:R-:W-:Y:S02]  /*0260*/  ISETP.NE.OR P1, PT, R0.reuse, 0x1, !P5 ;  /* 0x000000010000780c */ /* 0x040fe40006f25670 */
[----:B------:R-:W-:-:S11]  /*0270*/  ISETP.NE.OR P0, PT, R0, 0x3, !P5 ;  /* 0x000000030000780c */ /* 0x000fd60006f05670 */
[----:B------:R-:W-:Y:S05]  /*0280*/  @P1 BRA `(.L_x_5) ;  /* 0x0000000000201947 */ /* 0x000fea0003800000 */
[----:B------:R-:W3:Y:S02]  /*0290*/  LDCU.64 UR6, c[0x0][0x348] ;  /* 0x00006900ff0677ac */ /* 0x000ee40008000a00 */
[----:B---3--:R-:W-:Y:S02]  /*02a0*/  UIADD3 UR10, UP1, UPT, UR6, 0x80, URZ ;  /* 0x00000080060a7890 */ /* 0x008fe4000ff3e0ff */
[----:B------:R-:W-:Y:S02]  /*02b0*/  UIADD3 UR6, UP0, UPT, UR6, 0x180, URZ ;  /* 0x0000018006067890 */ /* 0x000fe4000ff1e0ff */
[----:B------:R-:W-:Y:S02]  /*02c0*/  UIADD3.X UR11, UPT, UPT, URZ, UR7, URZ, UP1, !UPT ;  /* 0x00000007ff0b7290 */ /* 0x000fe40008ffe4ff */
[----:B------:R-:W-:-:S07]  /*02d0*/  UIADD3.X UR7, UPT, UPT, URZ, UR7, URZ, UP0, !UPT ;  /* 0x00000007ff077290 */ /* 0x000fce00087fe4ff */
[----:B------:R3:W-:Y:S02]  /*02e0*/  UTMACCTL.PF [UR10] ;  /* 0x000000000a0079b9 */ /* 0x0007e40008040000 */
[----:B------:R3:W-:Y:S02]  /*02f0*/  UTMACCTL.PF [UR6] ;  /* 0x00000000060079b9 */ /* 0x0007e40008040000 */
[----:B---3--:R-:W-:Y:S01]  /*0300*/  NOP ;  /* 0x0000000000007918 */ /* 0x008fe20000000000 */
.L_x_5:
[----:B------:R-:W-:Y:S05]  /*0310*/  BSYNC.RECONVERGENT B0 ;  /* 0x0000000000007941 */ /* 0x000fea0003800200 */
.L_x_4:
[----:B------:R-:W-:Y:S04]  /*0320*/  BSSY.RECONVERGENT B0, `(.L_x_6) ;  /* 0x000000a000007945 */ /* 0x000fe80003800200 */
        /* <DEDUP_REMOVED lines=9> */
.L_x_7:
[----:B------:R-:W-:Y:S05]  /*03c0*/  BSYNC.RECONVERGENT B0 ;  /* 0x0000000000007941 */ /* 0x000fea0003800200 */
.L_x_6:
[----:B------:R-:W3:Y:S01]  /*03d0*/  LDCU.64 UR6, c[0x0][0x888] ;  /* 0x00011100ff0677ac */ /* 0x000ee20008000a00 */
[----:B------:R-:W-:Y:S02]  /*03e0*/  UISETP.EQ.U32.AND UP1, UPT, UR4, URZ, UPT ;  /* 0x000000ff0400728c */ /* 0x000fe4000bf22070 */
[----:B------:R-:W-:Y:S02]  /*03f0*/  UPLOP3.LUT UP2, UPT, UPT, UPT, UPT, 0x80, 0x8 ;  /* 0x000000000008789c */ /* 0x000fe40003f4f070 */
[----:B---3--:R-:W-:-:S04]  /*0400*/  UISETP.NE.U32.AND UP0, UPT, UR6, URZ, UPT ;  /* 0x000000ff0600728c */ /* 0x008fc8000bf05070 */
[----:B------:R-:W-:-:S04]  /*0410*/  UISETP.NE.AND.EX UP0, UPT, UR7, URZ, UPT, UP0 ;  /* 0x000000ff0700728c */ /* 0x000fc8000bf05300 */
[----:B------:R-:W-:-:S04]  /*0420*/  UISETP.EQ.OR.EX UP3, UPT, UR5, URZ, !UP0, UP1 ;  /* 0x000000ff0500728c */ /* 0x000fc8000c762710 */
[----:B------:R-:W-:-:S05]  /*0430*/  UP2UR UR53, UPR, URZ, 0x8 ;  /* 0x00000008ff357883 */ /* 0x000fca0008000000 */
[----:B------:R-:W-:Y:S07]  /*0440*/  BRA.U !UP3, `(.L_x_8) ;  /* 0x000000010b207547 */ /* 0x000fee000b800000 */
[----:B------:R-:W-:Y:S01]  /*0450*/  UISETP.NE.U32.AND UP2, UPT, UR4, URZ, UPT ;  /* 0x000000ff0400728c */ /* 0x000fe2000bf45070 */
[----:B-----5:R-:W-:Y:S01]  /*0460*/  FSETP.NEU.AND P0, PT, R35, RZ, PT ;  /* 0x000000ff2300720b */ /* 0x020fe20003f0d000 */
[----:B------:R-:W-:Y:S02]  /*0470*/  USEL UR4, URZ, 0xffffffff, UP0 ;  /* 0xffffffffff047887 */ /* 0x000fe40008000000 */
[----:B------:R-:W-:-:S10]  /*0480*/  UISETP.NE.AND.EX UP2, UPT, UR5, URZ, UPT, UP2 ;  /* 0x000000ff0500728c */ /* 0x000fd4000bf45320 */
[----:B------:R-:W-:Y:S01]  /*0490*/  VOTEU.ANY UP1, P0 ;  /* 0x0000000000ff7886 */ /* 0x000fe20000020100 */
[----:B------:R-:W-:-:S04]  /*04a0*/  @!UP2 USEL UR4, URZ, 0xffffffff, UP1 ;  /* 0xffffffffff04a887 */ /* 0x000fc80008800000 */
[----:B------:R-:W-:-:S04]  /*04b0*/  ULOP3.LUT UR4, UR4, 0x1, URZ, 0xc0, !UPT ;  /* 0x0000000104047892 */ /* 0x000fc8000f8ec0ff */
[----:B------:R-:W-:-:S11]  /*04c0*/  UISETP.NE.U32.AND UP2, UPT, UR4, 0x1, UPT ;  /* 0x000000010400788c */ /* 0x000fd6000bf45070 */
.L_x_8:
[----:B-12---:R-:W1:Y:S01]  /*04d0*/  SHFL.IDX PT, R2, R65, RZ, 0x1f ;  /* 0x00001fff41027589 */ /* 0x006e6200000e0000 */
[----:B------:R-:W-:-:S04]  /*04e0*/  UISETP.NE.AND UP1, UPT, UR8, 0x2, UPT ;  /* 0x000000020800788c */ /* 0x000fc8000bf25270 */
[----:B------:R-:W-:Y:S01]  /*04f0*/  USEL UR6, URZ, 0x1, UP1 ;  /* 0x00000001ff067887 */ /* 0x000fe20008800000 */
[----:B-1----:R-:W-:-:S13]  /*0500*/  ISETP.NE.AND P0, PT, R2, RZ, PT ;  /* 0x000000ff0200720c */ /* 0x002fda0003f05270 */
[----:B------:R-:W-:Y:S05]  /*0510*/  @P0 BRA `(.L_x_9) ;  /* 0x00000000009c0947 */ /* 0x000fea0003800000 */
[----:B------:R-:W-:Y:S01]  /*0520*/  ELECT P0, URZ, PT ;  /* 0x0000000000ff782f */ /* 0x000fe20003800000 */
[----:B------:R-:W-:-:S12]  /*0530*/  BSSY.RECONVERGENT B0, `(.L_x_9) ;  /* 0x0000025000007945 */ /* 0x000fd80003800200 */
[----:B------:R-:W-:Y:S05]  /*0540*/  @!P0 BRA `(.L_x_10) ;  /* 0x00000000008c8947 */ /* 0x000fea0003800000 */
[----:B------:R-:W1:Y:S01]  /*0550*/  S2UR UR5, SR_CgaCtaId ;  /* 0x00000000000579c3 */ /* 0x000e620000008800 */
[----:B------:R-:W-:Y:S01]  /*0560*/  UMOV UR7, 0x400 ;  /* 0x0000040000077882 */ /* 0x000fe20000000000 */
[----:B------:R-:W-:Y:S02]  /*0570*/  UMOV UR4, 0x1 ;  /* 0x0000000100047882 */ /* 0x000fe40000000000 */
[----:B------:R-:W-:-:S04]  /*0580*/  UIADD3 UR10, UPT, UPT, -UR4, 0x100000, URZ ;  /* 0x00100000040a7890 */ /* 0x000fc8000fffe1ff */
[----:B------:R-:W-:Y:S02]  /*0590*/  USHF.L.U32 UR11, UR10, 0xb, URZ ;  /* 0x0000000b0a0b7899 */ /* 0x000fe400080006ff */
[----:B------:R-:W-:Y:S02]  /*05a0*/  USHF.L.U32 UR10, UR10, 0x1, URZ ;  /* 0x000000010a0a7899 */ /* 0x000fe400080006ff */
[----:B-1----:R-:W-:Y:S01]  /*05b0*/  ULEA UR5, UR5, UR7, 0x18 ;  /* 0x0000000705057291 */ /* 0x002fe2000f8ec0ff */
[----:B------:R-:W1:Y:S11]  /*05c0*/  FENCE.VIEW.ASYNC.S ;  /* 0x00000000000073c6 */ /* 0x000e760000000000 */
[----:B-1----:R1:W2:Y:S01]  /*05d0*/  SYNCS.EXCH.64 URZ, [UR5], UR10 ;  /* 0x0000000a05ff75b2 */ /* 0x0022a20008000100 */
[----:B------:R1:W3:Y:S01]  /*05e0*/  SYNCS.EXCH.64 URZ, [UR5+0x68], UR10 ;  /* 0x0000680a05ff75b2 */ /* 0x0002e20008000100 */
[----:B------:R1:W4:Y:S01]  /*05f0*/  SYNCS.EXCH.64 URZ, [UR5+0x8], UR10 ;  /* 0x0000080a05ff75b2 */ /* 0x0003220008000100 */
[----:B------:R1:W1:Y:S01]  /*0600*/  SYNCS.EXCH.64 URZ, [UR5+0x70], UR10 ;  /* 0x0000700a05ff75b2 */ /* 0x0002620008000100 */
        /* <DEDUP_REMOVED lines=22> */
[----:B--234-:R-:W-:Y:S01]  /*0770*/  NOP ;  /* 0x0000000000007918 */ /* 0x01cfe20000000000 */
.L_x_10:
[----:B-1----:R-:W-:Y:S05]  /*0780*/  BSYNC.RECONVERGENT B0 ;  /* 0x0000000000007941 */ /* 0x002fea0003800200 */
.L_x_9:
[----:B------:R-:W1:Y:S01]  /*0790*/  SHFL.IDX PT, R2, R65, RZ, 0x1f ;  /* 0x00001fff41027589 */ /* 0x000e6200000e0000 */
[----:B------:R-:W-:Y:S01]  /*07a0*/  NOP ;  /* 0x0000000000007918 */ /* 0x000fe20000000000 */
[----:B-1----:R-:W-:-:S13]  /*07b0*/  ISETP.NE.AND P0, PT, R2, 0x1, PT ;  /* 0x000000010200780c */ /* 0x002fda0003f05270 */
[----:B------:R-:W-:Y:S05]  /*07c0*/  @P0 BRA `(.L_x_11) ;  /* 0x0000000000500947 */ /* 0x000fea0003800000 */
[----:B------:R-:W1:Y:S01]  /*07d0*/  S2UR UR7, SR_CgaCtaId ;  /* 0x00000000000779c3 */ /* 0x000e620000008800 */
[----:B------:R-:W-:Y:S01]  /*07e0*/  UMOV UR9, 0x400 ;  /* 0x0000040000097882 */ /* 0x000fe20000000000 */
[----:B------:R-:W-:Y:S01]  /*07f0*/  UMOV UR5, 0x20 ;  /* 0x0000002000057882 */ /* 0x000fe20000000000 */
[----:B------:R-:W-:Y:S01]  /*0800*/  UMOV UR4, 0x80 ;  /* 0x0000008000047882 */ /* 0x000fe20000000000 */
[----:B------:R-:W-:-:S04]  /*0810*/  UIADD3 UR10, UPT, UPT, -UR5, 0x100000, URZ ;  /* 0x00100000050a7890 */ /* 0x000fc8000fffe1ff */
[----:B------:R-:W-:Y:S02]  /*0820*/  USHF.L.U32 UR11, UR10, 0xb, URZ ;  /* 0x0000000b0a0b7899 */ /* 0x000fe400080006ff */
[----:B------:R-:W-:Y:S02]  /*0830*/  USHF.L.U32 UR10, UR10, 0x1, URZ ;  /* 0x000000010a0a7899 */ /* 0x000fe400080006ff */
[----:B------:R-:W-:-:S04]  /*0840*/  UIADD3 UR4, UPT, UPT, -UR4, 0x100000, URZ ;  /* 0x0010000004047890 */ /* 0x000fc8000fffe1ff */
[----:B------:R-:W-:Y:S02]  /*0850*/  USHF.L.U32 UR5, UR4, 0xb, URZ ;  /* 0x0000000b04057899 */ /* 0x000fe400080006ff */
[----:B------:R-:W-:Y:S01]  /*0860*/  USHF.L.U32 UR4, UR4, 0x1, URZ ;  /* 0x0000000104047899 */ /* 0x000fe200080006ff */
[----:B------:R-:W-:Y:S01]  /*0870*/  ELECT P0, URZ, PT ;  /* 0x0000000000ff782f */ /* 0x000fe20003800000 */
[----:B-1----:R-:W-:Y:S01]  /*0880*/  ULEA UR7, UR7, UR9, 0x18 ;  /* 0x0000000907077291 */ /* 0x002fe2000f8ec0ff */
[----:B------:R-:W1:Y:S11]  /*0890*/  FENCE.VIEW.ASYNC.S ;  /* 0x00000000000073c6 */ /* 0x000e760000000000 */
[----:B-1----:R1:W2:Y:S01]  /*08a0*/  SYNCS.EXCH.64 URZ, [UR7+0xd0], UR10 ;  /* 0x0000d00a07ff75b2 */ /* 0x0022a20008000100 */
[----:B------:R1:W3:Y:S01]  /*08b0*/  SYNCS.EXCH.64 URZ, [UR7+0xe8], UR4 ;  /* 0x0000e80407ff75b2 */ /* 0x0002e20008000100 */
[----:B------:R1:W4:Y:S01]  /*08c0*/  SYNCS.EXCH.64 URZ, [UR7+0xd8], UR10 ;  /* 0x0000d80a07ff75b2 */ /* 0x0003220008000100 */
[----:B------:R1:W1:Y:S01]  /*08d0*/  SYNCS.EXCH.64 URZ, [UR7+0xf0], UR4 ;  /* 0x0000f00407ff75b2 */ /* 0x0002620008000100 */
[----:B------:R1:W1:Y:S01]  /*08e0*/  SYNCS.EXCH.64 URZ, [UR7+0xe0], UR10 ;  /* 0x0000e00a07ff75b2 */ /* 0x0002620008000100 */
[----:B------:R1:W1:Y:S01]  /*08f0*/  SYNCS.EXCH.64 URZ, [UR7+0xf8], UR4 ;  /* 0x0000f80407ff75b2 */ /* 0x0002620008000100 */
[----:B------:R-:W-:Y:S01]  /*0900*/  NOP ;  /* 0x0000000000007918 */ /* 0x000fe20000000000 */
.L_x_11:
[----:B------:R-:W2:Y:S01]  /*0910*/  SHFL.IDX PT, R2, R65, RZ, 0x1f ;  /* 0x00001fff41027589 */ /* 0x000ea200000e0000 */
[----:B------:R-:W-:Y:S01]  /*0920*/  NOP ;  /* 0x0000000000007918 */ /* 0x000fe20000000000 */
[----:B--2---:R-:W-:-:S13]  /*0930*/  ISETP.NE.AND P0, PT, R2, 0x3, PT ;  /* 0x000000030200780c */ /* 0x004fda0003f05270 */
[----:B------:R-:W-:Y:S05]  /*0940*/  @P0 BRA `(.L_x_12) ;  /* 0x0000000000300947 */ /* 0x000fea0003800000 */
[----:B-1----:R-:W1:Y:S01]  /*0950*/  S2UR UR5, SR_CgaCtaId ;  /* 0x00000000000579c3 */ /* 0x002e620000008800 */
[----:B------:R-:W-:Y:S01]  /*0960*/  UMOV UR7, 0x400 ;  /* 0x0000040000077882 */ /* 0x000fe20000000000 */
[----:B------:R-:W-:Y:S01]  /*0970*/  UMOV UR4, 0x20 ;  /* 0x0000002000047882 */ /* 0x000fe20000000000 */
[----:B------:R-:W-:Y:S01]  /*0980*/  ELECT P0, URZ, PT ;  /* 0x0000000000ff782f */ /* 0x000fe20003800000 */
[----:B------:R-:W-:-:S04]  /*0990*/  UIADD3 UR10, UPT, UPT, -UR4, 0x100000, URZ ;  /* 0x00100000040a7890 */ /* 0x000fc8000fffe1ff */
[----:B------:R-:W-:Y:S02]  /*09a0*/  USHF.L.U32 UR11, UR10, 0xb, URZ ;  /* 0x0000000b0a0b7899 */ /* 0x000fe400080006ff */
[----:B------:R-:W-:Y:S02]  /*09b0*/  USHF.L.U32 UR10, UR10, 0x1, URZ ;  /* 0x000000010a0a7899 */ /* 0x000fe400080006ff */
[----:B-1----:R-:W-:Y:S01]  /*09c0*/  ULEA UR5, UR5, UR7, 0x18 ;  /* 0x0000000705057291 */ /* 0x002fe2000f8ec0ff */
[----:B------:R-:W1:Y:S11]  /*09d0*/  FENCE.VIEW.ASYNC.S ;  /* 0x00000000000073c6 */ /* 0x000e760000000000 */
[----:B-1----:R2:W1:Y:S01]  /*09e0*/  SYNCS.EXCH.64 URZ, [UR5+0x100], UR10 ;  /* 0x0001000a05ff75b2 */ /* 0x0024620008000100 */
[----:B------:R2:W1:Y:S02]  /*09f0*/  SYNCS.EXCH.64 URZ, [UR5+0x108], UR10 ;  /* 0x0001080a05ff75b2 */ /* 0x0004640008000100 */
[----:B--2---:R-:W-:Y:S01]  /*0a00*/  NOP ;  /* 0x0000000000007918 */ /* 0x004fe20000000000 */
.L_x_12:
[----:B------:R-:W2:Y:S01]  /*0a10*/  SHFL.IDX PT, R2, R65, RZ, 0x1f ;  /* 0x00001fff41027589 */ /* 0x000ea200000e0000 */
[----:B------:R-:W-:Y:S01]  /*0a20*/  NOP ;  /* 0x0000000000007918 */ /* 0x000fe20000000000 */
[----:B--2---:R-:W-:-:S13]  /*0a30*/  ISETP.NE.AND P0, PT, R2, 0x4, PT ;  /* 0x000000040200780c */ /* 0x004fda0003f05270 */
[----:B------:R-:W-:Y:S05]  /*0a40*/  @P0 BRA `(.L_x_13) ;  /* 0x00000000004c0947 */ /* 0x000fea0003800000 */
[----:B-1----:R-:W1:Y:S01]  /*0a50*/  S2UR UR5, SR_CgaCtaId ;  /* 0x00000000000579c3 */ /* 0x002e620000008800 */
[----:B------:R-:W-:Y:S01]  /*0a60*/  UMOV UR9, 0x100 ;  /* 0x0000010000097882 */ /* 0x000fe20000000000 */
[----:B------:R-:W-:Y:S01]  /*0a70*/  UMOV UR7, 0x400 ;  /* 0x0000040000077882 */ /* 0x000fe20000000000 */
[----:B------:R-:W-:Y:S01]  /*0a80*/  USEL UR9, UR9, 0xe0, UP2 ;  /* 0x000000e009097887 */ /* 0x000fe20009000000 */
[----:B------:R-:W-:Y:S01]  /*0a90*/  UMOV UR4, 0x1 ;  /* 0x0000000100047882 */ /* 0x000fe20000000000 */
[----:B------:R-:W-:Y:S01]  /*0aa0*/  ELECT P0, URZ, PT ;  /* 0x0000000000ff782f */ /* 0x000fe20003800000 */
[----:B------:R-:W-:-:S04]  /*0ab0*/  UIADD3 UR10, UPT, UPT, -UR4, 0x100000, URZ ;  /* 0x00100000040a7890 */ /* 0x000fc8000fffe1ff */
[----:B------:R-:W-:Y:S02]  /*0ac0*/  USHF.L.U32 UR11, UR10, 0xb, URZ ;  /* 0x0000000b0a0b7899 */ /* 0x000fe400080006ff */
[----:B------:R-:W-:Y:S02]  /*0ad0*/  USHF.L.U32 UR10, UR10, 0x1, URZ ;  /* 0x000000010a0a7899 */ /* 0x000fe400080006ff */
[----:B------:R-:W-:-:S04]  /*0ae0*/  UIADD3 UR12, UPT, UPT, -UR9, 0x100000, URZ ;  /* 0x00100000090c7890 */ /* 0x000fc8000fffe1ff */
[----:B------:R-:W-:Y:S02]  /*0af0*/  USHF.L.U32 UR13, UR12, 0xb, URZ ;  /* 0x0000000b0c0d7899 */ /* 0x000fe400080006ff */
[----:B------:R-:W-:Y:S02]  /*0b00*/  USHF.L.U32 UR12, UR12, 0x1, URZ ;  /* 0x000000010c0c7899 */ /* 0x000fe400080006ff */
[----:B-1----:R-:W-:Y:S01]  /*0b10*/  ULEA UR5, UR5, UR7, 0x18 ;  /* 0x0000000705057291 */ /* 0x002fe2000f8ec0ff */
[----:B------:R-:W1:Y:S11]  /*0b20*/  FENCE.VIEW.ASYNC.S ;  /* 0x00000000000073c6 */ /* 0x000e760000000000 */
[----:B-1----:R2:W1:Y:S01]  /*0b30*/  SYNCS.EXCH.64 URZ, [UR5+0x110], UR10 ;  /* 0x0001100a05ff75b2 */ /* 0x0024620008000100 */
[----:B------:R2:W1:Y:S01]  /*0b40*/  SYNCS.EXCH.64 URZ, [UR5+0x120], UR12 ;  /* 0x0001200c05ff75b2 */ /* 0x0004620008000100 */
[----:B------:R2:W1:Y:S01]  /*0b50*/  SYNCS.EXCH.64 URZ, [UR5+0x118], UR10 ;  /* 0x0001180a05ff75b2 */ /* 0x0004620008000100 */
[----:B------:R2:W1:Y:S02]  /*0b60*/  SYNCS.EXCH.64 URZ, [UR5+0x128], UR12 ;  /* 0x0001280c05ff75b2 */ /* 0x0004640008000100 */
[----:B--2---:R-:W-:Y:S01]  /*0b70*/  NOP ;  /* 0x0000000000007918 */ /* 0x004fe20000000000 */
.L_x_13:
[----:B------:R-:W2:Y:S01]  /*0b80*/  SHFL.IDX PT, R2, R65, RZ, 0x1f ;  /* 0x00001fff41027589 */ /* 0x000ea200000e0000 */
[----:B------:R-:W-:Y:S01]  /*0b90*/  NOP ;  /* 0x0000000000007918 */ /* 0x000fe20000000000 */
[----:B--2---:R-:W-:-:S13]  /*0ba0*/  ISETP.NE.AND P0, PT, R2, 0x5, PT ;  /* 0x000000050200780c */ /* 0x004fda0003f05270 */
[----:B------:R-:W-:Y:S05]  /*0bb0*/  @P0 BRA `(.L_x_14) ;  /* 0x0000000000580947 */ /* 0x000fea0003800000 */
[----:B-1----:R-:W1:Y:S01]  /*0bc0*/  S2UR UR7, SR_CgaCtaId ;  /* 0x00000000000779c3 */ /* 0x002e620000008800 */
        /* <DEDUP_REMOVED lines=12> */
[----:B-1----:R2:W1:Y:S01]  /*0c90*/  SYNCS.EXCH.64 URZ, [UR7+0x130], UR10 ;  /* 0x0001300a07ff75b2 */ /* 0x0024620008000100 */
[----:B------:R2:W1:Y:S01]  /*0ca0*/  SYNCS.EXCH.64 URZ, [UR7+0x150], UR4 ;  /* 0x0001500407ff75b2 */ /* 0x0004620008000100 */
[----:B------:R2:W1:Y:S01]  /*0cb0*/  SYNCS.EXCH.64 URZ, [UR7+0x138], UR10 ;  /* 0x0001380a07ff75b2 */ /* 0x0004620008000100 */
[----:B------:R2:W1:Y:S01]  /*0cc0*/  SYNCS.EXCH.64 URZ, [UR7+0x158], UR4 ;  /* 0x0001580407ff75b2 */ /* 0x0004620008000100 */
[----:B------:R2:W1:Y:S01]  /*0cd0*/  SYNCS.EXCH.64 URZ, [UR7+0x140], UR10 ;  /* 0x0001400a07ff75b2 */ /* 0x0004620008000100 */
[----:B------:R2:W1:Y:S01]  /*0ce0*/  SYNCS.EXCH.64 URZ, [UR7+0x160], UR4 ;  /* 0x0001600407ff75b2 */ /* 0x0004620008000100 */
[----:B------:R2:W1:Y:S01]  /*0cf0*/  SYNCS.EXCH.64 URZ, [UR7+0x148], UR10 ;  /* 0x0001480a07ff75b2 */ /* 0x0004620008000100 */
[----:B------:R2:W1:Y:S02]  /*0d00*/  SYNCS.EXCH.64 URZ, [UR7+0x168], UR4 ;  /* 0x0001680407ff75b2 */ /* 0x0004640008000100 */
[----:B--2---:R-:W-:Y:S01]  /*0d10*/  NOP ;  /* 0x0000000000007918 */ /* 0x004fe20000000000 */
.L_x_14:
        /* <DEDUP_REMOVED lines=18> */
.L_x_15:
[----:B-1----:R-:W1:Y:S01]  /*0e40*/  S2UR UR5, SR_CTAID.X ;  /* 0x00000000000579c3 */ /* 0x002e620000002500 */
[----:B------:R-:W-:-:S05]  /*0e50*/  CS2R.32 R59, SR_CgaSize ;  /* 0x00000000003b7805 */ /* 0x000fca0000008a00 */
[----:B------:R-:W-:-:S05]  /*0e60*/  IMAD R59, R59, -0xa0, RZ ;  /* 0xffffff603b3b7824 */ /* 0x000fca00078e02ff */
[----:B------:R-:W-:-:S14]  /*0e70*/  R2UR UR9, R59 ;  /* 0x000000003b0972ca */ /* 0x000fdc00000e0000 */
[----:B------:R-:W2:Y:S01]  /*0e80*/  LDCU UR9, c[0x0][UR9+0x2b0] ;  /* 0x00005600090977ac */ /* 0x000ea20008000800 */
[----:B------:R-:W-:Y:S01]  /*0e90*/  NOP ;  /* 0x0000000000007918 */ /* 0x000fe20000000000 */
[----:B------:R-:W-:-:S05]  /*0ea0*/  CS2R.32 R59, SR_CgaSize ;  /* 0x00000000003b7805 */ /* 0x000fca0000008a00 */
[----:B------:R-:W-:-:S05]  /*0eb0*/  IMAD R59, R59, -0xa0, RZ ;  /* 0xffffff603b3b7824 */ /* 0x000fca00078e02ff */
[----:B------:R-:W-:-:S14]  /*0ec0*/  R2UR UR7, R59 ;  /* 0x000000003b0772ca */ /* 0x000fdc00000e0000 */
[----:B------:R-:W3:Y:S01]  /*0ed0*/  LDCU UR7, c[0x0][UR7+0x2b4] ;  /* 0x00005680070777ac */ /* 0x000ee20008000800 */
[----:B------:R-:W4:Y:S08]  /*0ee0*/  S2UR UR4, SR_CTAID.Y ;  /* 0x00000000000479c3 */ /* 0x000f300000002600 */
[----:B------:R-:W3:Y:S01]  /*0ef0*/  LDC R10, c[0x0][0xb24] ;  /* 0x0002c900ff0a7b82 */ /* 0x000ee20000000800 */
[----:B-1----:R-:W-:-:S02]  /*0f00*/  I2FP.F32.U32 R59, UR5 ;  /* 0x00000005003b7c45 */ /* 0x002fc40008201000 */
[----:B------:R-:W-:-:S05]  /*0f10*/  CS2R.32 R3, SR_CgaSize ;  /* 0x0000000000037805 */ /* 0x000fca0000008a00 */
[----:B------:R-:W-:-:S06]  /*0f20*/  IMAD R3, R3, -0xa0, RZ ;  /* 0xffffff6003037824 */ /* 0x000fcc00078e02ff */
[----:B------:R-:W1:Y:S01]  /*0f30*/  LDC R3, c[0x0][R3+0x2a0] ;  /* 0x0000a80003037b82 */ /* 0x000e620000000800 */
[----:B------:R-:W-:Y:S01]  /*0f40*/  MOV R21, UR5 ;  /* 0x0000000500157c02 */ /* 0x000fe20008000f00 */
[----:B--2---:R-:W-:Y:S01]  /*0f50*/  FMUL R59, R59, UR9 ;  /* 0x000000093b3b7c20 */ /* 0x004fe20008400000 */
[----:B----4-:R-:W-:Y:S02]  /*0f60*/  I2FP.F32.U32 R58, UR4 ;  /* 0x00000004003a7c45 */ /* 0x010fe40008201000 */
[----:B------:R-:W-:-:S05]  /*0f70*/  CS2R.32 R2, SR_CgaSize ;  /* 0x0000000000027805 */ /* 0x000fca0000008a00 */
[----:B------:R-:W-:-:S06]  /*0f80*/  IMAD R2, R2, -0xa0, RZ ;  /* 0xffffff6002027824 */ /* 0x000fcc00078e02ff */
[----:B------:R-:W2:Y:S01]  /*0f90*/  LDC R2, c[0x0][R2+0x2a4] ;  /* 0x0000a90002027b82 */ /* 0x000ea20000000800 */
[----:B------:R-:W-:Y:S01]  /*0fa0*/  MOV R20, UR4 ;  /* 0x0000000400147c02 */ /* 0x000fe20008000f00 */
[----:B------:R-:W4:Y:S01]  /*0fb0*/  F2I.U32.TRUNC.NTZ R59, R59 ;  /* 0x0000003b003b7305 */ /* 0x000f22000020f000 */
[----:B---3--:R-:W-:-:S05]  /*0fc0*/  FMUL R58, R58, UR7 ;  /* 0x000000073a3a7c20 */ /* 0x008fca0008400000 */
[----:B------:R-:W-:Y:S01]  /*0fd0*/  BAR.SYNC.DEFER_BLOCKING 0x0 ;  /* 0x0000000000007b1d */ /* 0x000fe20000010000 */
[----:B------:R-:W-:-:S05]  /*0fe0*/  ISETP.GE.AND P0, PT, R10, 0x1, PT ;  /* 0x000000010a00780c */ /* 0x000fca0003f06270 */
[----:B------:R-:W3:Y:S02]  /*0ff0*/  F2I.U32.TRUNC.NTZ R58, R58 ;  /* 0x0000003a003a7305 */ /* 0x000ee4000020f000 */
[----:B------:R-:W2:Y:S01]  /*1000*/  S2UR UR36, SR_CTAID.Z ;  /* 0x00000000002479c3 */ /* 0x000ea20000002700 */
[----:B----4-:R-:W-:-:S05]  /*1010*/  IADD3 R59, PT, PT, -R59, RZ, RZ ;  /* 0x000000ff3b3b7210 */ /* 0x010fca0007ffe1ff */
[----:B-1----:R-:W-:Y:S01]  /*1020*/  IMAD R59, R3, R59, UR5 ;  /* 0x00000005033b7e24 */ /* 0x002fe2000f8e023b */
[----:B---3--:R-:W-:-:S05]  /*1030*/  IADD3 R58, PT, PT, -R58, RZ, RZ ;  /* 0x000000ff3a3a7210 */ /* 0x008fca0007ffe1ff */
[----:B--2---:R-:W-:Y:S01]  /*1040*/  IMAD R58, R2, R58, UR4 ;  /* 0x00000004023a7e24 */ /* 0x004fe2000f8e023a */
[----:B------:R-:W-:Y:S06]  /*1050*/  @!P0 BRA `(.L_x_16) ;  /* 0x0000000000b88947 */ /* 0x000fec0003800000 */
[----:B------:R-:W1:Y:S01]  /*1060*/  LDC.64 R4, c[0x0][0xb18] ;  /* 0x0002c600ff047b82 */ /* 0x000e620000000a00 */
[----:B------:R-:W-:-:S07]  /*1070*/  ISETP.NE.AND P0, PT, R10, 0x1, PT ;  /* 0x000000010a00780c */ /* 0x000fce0003f05270 */
[----:B------:R-:W2:Y:S08]  /*1080*/  LDC R9, c[0x0][0xb0c] ;  /* 0x0002c300ff097b82 */ /* 0x000eb00000000800 */
[----:B------:R-:W3:Y:S08]  /*1090*/  LDC R12, c[0x0][0x370] ;  /* 0x0000dc00ff0c7b82 */ /* 0x000ef00000000800 */
[----:B------:R-:W4:Y:S01]  /*10a0*/  LDC R11, c[0x0][0x374] ;  /* 0x0000dd00ff0b7b82 */ /* 0x000f220000000800 */
[----:B-1----:R-:W-:-:S07]  /*10b0*/  ISETP.NE.AND P1, PT, R4, 0x1, PT ;  /* 0x000000010400780c */ /* 0x002fce0003f25270 */
[----:B------:R-:W3:Y:S01]  /*10c0*/  LDC.64 R6, c[0x0][0xb10] ;  /* 0x0002c400ff067b82 */ /* 0x000ee20000000a00 */
[----:B--2---:R-:W-:-:S07]  /*10d0*/  ISETP.NE.AND P2, PT, R9, 0x1, PT ;  /* 0x000000010900780c */ /* 0x004fce0003f45270 */
[----:B------:R-:W1:Y:S08]  /*10e0*/  LDC R8, c[0x0][0xb20] ;  /* 0x0002c800ff087b82 */ /* 0x000e700000000800 */
[----:B------:R-:W2:Y:S01]  /*10f0*/  LDC.64 R2, c[0x0][0xb28] ;  /* 0x0002ca00ff027b82 */ /* 0x000ea20000000a00 */
[----:B----4-:R-:W-:-:S04]  /*1100*/  IMAD.HI.U32 R13, R11, R5, RZ ;  /* 0x000000050b0d7227 */ /* 0x010fc800078e00ff */
[----:B------:R-:W-:-:S04]  /*1110*/  IMAD.HI.U32 R5, R20, R5, RZ ;  /* 0x0000000514057227 */ /* 0x000fc800078e00ff */
[----:B---3--:R-:W-:-:S05]  /*1120*/  IMAD.HI.U32 R14, R12, R6, RZ ;  /* 0x000000060c0e7227 */ /* 0x008fca00078e00ff */
[-C--:B------:R-:W-:Y:S01]  /*1130*/  @P2 SHF.R.U32.HI R12, RZ, R7.reuse, R14 ;  /* 0x00000007ff0c2219 */ /* 0x080fe2000001160e */
[----:B------:R-:W-:Y:S01]  /*1140*/  IMAD.HI.U32 R14, R21, R6, RZ ;  /* 0x00000006150e7227 */ /* 0x000fe200078e00ff */
[-C--:B-1----:R-:W-:Y:S02]  /*1150*/  @P1 SHF.R.U32.HI R11, RZ, R8.reuse, R13 ;  /* 0x00000008ff0b1219 */ /* 0x082fe4000001160d */
[----:B------:R-:W-:Y:S02]  /*1160*/  SHF.R.U32.HI R5, RZ, R8, R5 ;  /* 0x00000008ff057219 */ /* 0x000fe40000011605 */
[----:B------:R-:W-:Y:S02]  /*1170*/  SHF.R.U32.HI R14, RZ, R7, R14 ;  /* 0x00000007ff0e7219 */ /* 0x000fe4000001160e */
[----:B------:R-:W-:Y:S01]  /*1180*/  SEL R5, R20, R5, !P1 ;  /* 0x0000000514057207 */ /* 0x000fe20004800000 */
[----:B--2---:R-:W-:Y:S01]  /*1190*/  IMAD.HI.U32 R13, R11, R2, RZ ;  /* 0x000000020b0d7227 */ /* 0x004fe200078e00ff */
[----:B------:R-:W-:-:S03]  /*11a0*/  SEL R14, R21, R14, !P2 ;  /* 0x0000000e150e7207 */ /* 0x000fc60005000000 */
[----:B------:R-:W-:Y:S01]  /*11b0*/  IMAD.HI.U32 R6, R12, R2, RZ ;  /* 0x000000020c067227 */ /* 0x000fe200078e00ff */
[----:B------:R-:W-:-:S04]  /*11c0*/  @P0 SHF.R.U32.HI R11, RZ, R3, R13 ;  /* 0x00000003ff0b0219 */ /* 0x000fc8000001160d */
[----:B------:R-:W-:Y:S01]  /*11d0*/  @P0 SHF.R.U32.HI R12, RZ, R3, R6 ;  /* 0x00000003ff0c0219 */ /* 0x000fe20000011606 */
[----:B------:R-:W-:-:S04]  /*11e0*/  IMAD R11, R11, R10, RZ ;  /* 0x0000000a0b0b7224 */ /* 0x000fc800078e02ff */
[----:B------:R-:W-:Y:S01]  /*11f0*/  IMAD R6, R12, R10, RZ ;  /* 0x0000000a0c067224 */ /* 0x000fe200078e02ff */
[----:B------:R-:W-:-:S04]  /*1200*/  ISETP.GE.AND P1, PT, R5, R11, PT ;  /* 0x0000000b0500720c */ /* 0x000fc80003f26270 */
[----:B------:R-:W-:Y:S01]  /*1210*/  ISETP.GE.OR P1, PT, R14, R6, P1 ;  /* 0x000000060e00720c */ /* 0x000fe20000f26670 */
[----:B------:R-:W-:-:S05]  /*1220*/  IMAD.HI.U32 R6, R5, R2, RZ ;  /* 0x0000000205067227 */ /* 0x000fca00078e00ff */
[----:B------:R-:W-:-:S04]  /*1230*/  SHF.R.U32.HI R6, RZ, R3, R6 ;  /* 0x00000003ff067219 */ /* 0x000fc80000011606 */
[----:B------:R-:W-:-:S03]  /*1240*/  SEL R6, R5, R6, !P0 ;  /* 0x0000000605067207 */ /* 0x000fc60004000000 */
[----:B------:R-:W-:Y:S01]  /*1250*/  @!P1 IMAD.HI.U32 R7, R14, R2, RZ ;  /* 0x000000020e079227 */ /* 0x000fe200078e00ff */
[----:B------:R-:W-:-:S04]  /*1260*/  IADD3 R2, PT, PT, -R6, RZ, RZ ;  /* 0x000000ff06027210 */ /* 0x000fc80007ffe1ff */
[----:B------:R-:W-:Y:S01]  /*1270*/  @!P1 SHF.R.U32.HI R3, RZ, R3, R7 ;  /* 0x00000003ff039219 */ /* 0x000fe20000011607 */
[----:B------:R-:W-:Y:S01]  /*1280*/  IMAD R2, R10, R2, R5 ;  /* 0x000000020a027224 */ /* 0x000fe200078e0205 */
[----:B------:R-:W-:Y:S02]  /*1290*/  IADD3 R7, PT, PT, -R5, RZ, RZ ;  /* 0x000000ff05077210 */ /* 0x000fe40007ffe1ff */
[----:B------:R-:W-:-:S03]  /*12a0*/  @!P1 SEL R3, R14, R3, !P0 ;  /* 0x000000030e039207 */ /* 0x000fc60004000000 */
[----:B------:R-:W-:Y:S02]  /*12b0*/  IMAD R7, R4, R7, R20 ;  /* 0x0000000704077224 */ /* 0x000fe400078e0214 */
[--C-:B------:R-:W-:Y:S02]  /*12c0*/  @!P1 IMAD.IADD R6, R6, 0x1, -R3.reuse ;  /* 0x0000000106069824 */ /* 0x100fe400078e0a03 */
[----:B------:R-:W-:Y:S01]  /*12d0*/  @!P1 IMAD R3, R2, R12, R3 ;  /* 0x0000000c02039224 */ /* 0x000fe200078e0203 */
[----:B------:R-:W-:Y:S01]  /*12e0*/  IADD3 R2, PT, PT, -R14, RZ, RZ ;  /* 0x000000ff0e027210 */ /* 0x000fe20007ffe1ff */
[----:B------:R-:W-:Y:S02]  /*12f0*/  @!P1 IMAD R5, R6, R10, R14 ;  /* 0x0000000a06059224 */ /* 0x000fe400078e020e */
[----:B------:R-:W-:Y:S02]  /*1300*/  @!P1 IMAD.MOV.U32 R14, RZ, RZ, R3 ;  /* 0x000000ffff0e9224 */ /* 0x000fe400078e0003 */
[----:B------:R-:W-:-:S02]  /*1310*/  IMAD R2, R9, R2, R21 ;  /* 0x0000000209027224 */ /* 0x000fc400078e0215 */
[----:B------:R-:W-:Y:S02]  /*1320*/  IMAD R20, R5, R4, R7 ;  /* 0x0000000405147224 */ /* 0x000fe400078e0207 */
[----:B------:R-:W-:Y:S02]  /*1330*/  IMAD R21, R14, R9, R2 ;  /* 0x000000090e157224 */ /* 0x000fe400078e0202 */
.L_x_16:
[----:B------:R-:W1:Y:S01]  /*1340*/  LDCU UR4, c[0x0][0xb30] ;  /* 0x00016600ff0477ac */ /* 0x000e620008000800 */
[----:B------:R-:W2:Y:S08]  /*1350*/  S2UR UR37, SR_CgaCtaId ;  /* 0x00000000002579c3 */ /* 0x000eb00000008800 */
[----:B------:R-:W3:Y:S01]  /*1360*/  LDC R26, c[0x0][0xb24] ;  /* 0x0002c900ff1a7b82 */ /* 0x000ee20000000800 */
[----:B-1----:R-:W-:-:S09]  /*1370*/  UISETP.NE.AND UP1, UPT, UR4, 0x1, UPT ;  /* 0x000000010400788c */ /* 0x002fd2000bf25270 */
[----:B--2---:R-:W-:Y:S05]  /*1380*/  BRA.U UP1, `(.L_x_17) ;  /* 0x0000000101407547 */ /* 0x004fea000b800000 */
[----:B------:R-:W1:Y:S08]  /*1390*/  LDC.64 R4, c[0x0][0xb10] ;  /* 0x0002c400ff047b82 */ /* 0x000e700000000a00 */
[----:B------:R-:W2:Y:S08]  /*13a0*/  LDC.64 R2, c[0x0][0xb18] ;  /* 0x0002c600ff027b82 */ /* 0x000eb00000000a00 */
[----:B------:R-:W4:Y:S08]  /*13b0*/  LDC R6, c[0x0][0xb20] ;  /* 0x0002c800ff067b82 */ /* 0x000f300000000800 */
[----:B------:R-:W3:Y:S01]  /*13c0*/  LDC R7, c[0x0][0xb0c] ;  /* 0x0002c300ff077b82 */ /* 0x000ee20000000800 */
[----:B-1----:R-:W-:-:S05]  /*13d0*/  IMAD.HI.U32 R4, R21, R4, RZ ;  /* 0x0000000415047227 */ /* 0x002fca00078e00ff */
[----:B------:R-:W-:Y:S01]  /*13e0*/  SHF.R.U32.HI R4, RZ, R5, R4 ;  /* 0x00000005ff047219 */ /* 0x000fe20000011604 */
[----:B--2---:R-:W-:Y:S01]  /*13f0*/  IMAD.HI.U32 R3, R20, R3, RZ ;  /* 0x0000000314037227 */ /* 0x004fe200078e00ff */
[----:B------:R-:W-:-:S04]  /*1400*/  ISETP.NE.AND P0, PT, R2, 0x1, PT ;  /* 0x000000010200780c */ /* 0x000fc80003f05270 */
[----:B----4-:R-:W-:-:S04]  /*1410*/  SHF.R.U32.HI R3, RZ, R6, R3 ;  /* 0x00000006ff037219 */ /* 0x010fc80000011603 */
[----:B------:R-:W-:Y:S02]  /*1420*/  SEL R3, R20, R3, !P0 ;  /* 0x0000000314037207 */ /* 0x000fe40004000000 */
[----:B---3--:R-:W-:-:S04]  /*1430*/  ISETP.NE.AND P1, PT, R7, 0x1, PT ;  /* 0x000000010700780c */ /* 0x008fc80003f25270 */
[----:B------:R-:W-:-:S05]  /*1440*/  SEL R4, R21, R4, !P1 ;  /* 0x0000000415047207 */ /* 0x000fca0004800000 */
[----:B------:R-:W-:Y:S02]  /*1450*/  IMAD.IADD R5, R3, 0x1, -R4 ;  /* 0x0000000103057824 */ /* 0x000fe400078e0a04 */
[----:B------:R-:W-:Y:S02]  /*1460*/  IMAD.IADD R3, R4, 0x1, -R3 ;  /* 0x0000000104037824 */ /* 0x000fe400078e0a03 */
[----:B------:R-:W-:Y:S02]  /*1470*/  IMAD R21, R5, R7, R21 ;  /* 0x0000000705157224 */ /* 0x000fe400078e0215 */
[----:B------:R-:W-:-:S07]  /*1480*/  IMAD R20, R3, R2, R20 ;  /* 0x0000000203147224 */ /* 0x000fce00078e0214 */
.L_x_17:
[----:B------:R-:W-:Y:S01]  /*1490*/  BAR.SYNC.DEFER_BLOCKING 0x0 ;  /* 0x0000000000007b1d */ /* 0x000fe20000010000 */
[----:B------:R-:W-:Y:S01]  /*14a0*/  UISETP.NE.AND UP1, UPT, UR8, 0x2, UPT ;  /* 0x000000020800788c */ /* 0x000fe2000bf25270 */
[----:B------:R-:W-:Y:S02]  /*14b0*/  ISETP.NE.OR P5, PT, R0, 0x2, !P5 ;  /* 0x000000020000780c */ /* 0x000fe40006fa5670 */
[----:B------:R-:W-:-:S06]  /*14c0*/  LOP3.LUT R2, R70, 0x1f, RZ, 0xc0, !PT ;  /* 0x0000001f46027812 */ /* 0x000fcc00078ec0ff */
[----:B------:R-:W-:Y:S05]  /*14d0*/  BRA.U UP1, `(.L_x_18) ;  /* 0x0000001501987547 */ /* 0x000fea000b800000 */
[----:B------:R-:W1:Y:S01]  /*14e0*/  LDCU UR13, c[0x0][0x38c] ;  /* 0x00007180ff0d77ac */ /* 0x000e620008000800 */
[----:B------:R-:W2:Y:S01]  /*14f0*/  LDC R8, c[0x0][0x370] ;  /* 0x0000dc00ff087b82 */ /* 0x000ea20000000800 */
[----:B------:R-:W-:Y:S01]  /*1500*/  PLOP3.LUT P1, PT, PT, PT, UP2, 0x80, 0x8 ;  /* 0x000000000008781c */ /* 0x000fe20003f2f028 */
[----:B------:R-:W-:Y:S01]  /*1510*/  IMAD.MOV.U32 R15, RZ, RZ, 0x1 ;  /* 0x00000001ff0f7424 */ /* 0x000fe200078e00ff */
[----:B------:R-:W-:Y:S01]  /*1520*/  ISETP.EQ.OR P4, PT, R2, RZ, P5 ;  /* 0x000000ff0200720c */ /* 0x000fe20002f82670 */
[----:B------:R-:W-:Y:S01]  /*1530*/  IMAD.MOV.U32 R14, RZ, RZ, RZ ;  /* 0x000000ffff0e7224 */ /* 0x000fe200078e00ff */
[----:B------:R-:W-:Y:S02]  /*1540*/  PLOP3.LUT P1, PT, P1, PT, PT, 0x8, 0x80 ;  /* 0x000000000080781c */ /* 0x000fe40000f2e170 */
[----:B------:R-:W-:Y:S01]  /*1550*/  CS2R R12, SRZ ;  /* 0x00000000000c7805 */ /* 0x000fe2000001ff00 */
[----:B------:R-:W-:Y:S01]  /*1560*/  IMAD.MOV.U32 R11, RZ, RZ, 0x1 ;  /* 0x00000001ff0b7424 */ /* 0x000fe200078e00ff */
[----:B------:R-:W4:Y:S01]  /*1570*/  LDC R0, c[0x0][0x374] ;  /* 0x0000dd00ff007b82 */ /* 0x000f220000000800 */
[----:B------:R-:W2:Y:S01]  /*1580*/  LDCU.64 UR22, c[0x0][0x348] ;  /* 0x00006900ff1677ac */ /* 0x000ea20008000a00 */
[----:B------:R-:W-:Y:S01]  /*1590*/  UMOV UR6, URZ ;  /* 0x000000ff00067c82 */ /* 0x000fe20008000000 */
[----:B-1----:R-:W-:-:S04]  /*15a0*/  UIADD3 UR5, UPT, UPT, UR13, 0x3f, URZ ;  /* 0x0000003f0d057890 */ /* 0x002fc8000fffe0ff */
[----:B------:R-:W-:-:S04]  /*15b0*/  USHF.R.S32.HI UR4, URZ, 0x1f, UR5 ;  /* 0x0000001fff047899 */ /* 0x000fc80008011405 */
[----:B------:R-:W-:-:S04]  /*15c0*/  ULEA.HI UR4, UR4, UR5, URZ, 0x6 ;  /* 0x0000000504047291 */ /* 0x000fc8000f8f30ff */
[----:B------:R-:W-:Y:S02]  /*15d0*/  USHF.R.S32.HI UR15, URZ, 0x6, UR4 ;  /* 0x00000006ff0f7899 */ /* 0x000fe40008011404 */
[----:B------:R-:W-:Y:S02]  /*15e0*/  UIADD3 UR4, UPT, UPT, UR13, -0x1, URZ ;  /* 0xffffffff0d047890 */ /* 0x000fe4000fffe0ff */
[----:B------:R-:W-:Y:S02]  /*15f0*/  UISETP.LT.U32.AND UP0, UPT, UR15, 0xd, UPT ;  /* 0x0000000d0f00788c */ /* 0x000fe4000bf01070 */
[----:B------:R-:W-:Y:S02]  /*1600*/  UISETP.GE.U32.AND UP1, UPT, UR4, -0x7f, UPT ;  /* 0xffffff810400788c */ /* 0x000fe4000bf26070 */
[----:B------:R-:W-:Y:S02]  /*1610*/  USEL UR14, UR15, 0xd, UP0 ;  /* 0x0000000d0f0e7887 */ /* 0x000fe40008000000 */
[----:B------:R-:W-:-:S02]  /*1620*/  UIADD3 UR13, UPT, UPT, UR13, 0x7e, URZ ;  /* 0x0000007e0d0d7890 */ /* 0x000fc4000fffe0ff */
[----:B------:R-:W-:Y:S02]  /*1630*/  UIADD3 UR5, UPT, UPT, UR14, -0x1, URZ ;  /* 0xffffffff0e057890 */ /* 0x000fe4000fffe0ff */
[----:B------:R-:W-:-:S03]  /*1640*/  UIADD3 UR7, UPT, UPT, UR15, -UR14, URZ ;  /* 0x8000000e0f077290 */ /* 0x000fc6000fffe0ff */
[----:B------:R-:W-:-:S04]  /*1650*/  @UP1 UIADD3 UR5, UPT, UPT, UR14, URZ, URZ ;  /* 0x000000ff0e051290 */ /* 0x000fc8000fffe0ff */
[----:B--2---:R-:W-:-:S12]  /*1660*/  UIADD3 UR5, UPT, UPT, UR5, 0x1, URZ ;  /* 0x0000000105057890 */ /* 0x004fd8000fffe0ff */
.L_x_36:
[----:B------:R-:W-:Y:S01]  /*1670*/  UISETP.NE.AND UP0, UPT, UR37, URZ, UPT ;  /* 0x000000ff2500728c */ /* 0x000fe2000bf05270 */
[----:B------:R-:W1:Y:S08]  /*1680*/  S2UR UR37, SR_CgaCtaId ;  /* 0x00000000002579c3 */ /* 0x000e700000008800 */
[----:B------:R-:W-:Y:S05]  /*1690*/  BRA.U UP0, `(.L_x_19) ;  /* 0x0000000100347547 */ /* 0x000fea000b800000 */
[----:B------:R-:W2:Y:S01]  /*16a0*/  S2R R2, SR_CgaCtaId ;  /* 0x0000000000027919 */ /* 0x000ea20000008800 */
[----:B------:R-:W-:-:S04]  /*16b0*/  MOV R3, 0x400 ;  /* 0x0000040000037802 */ /* 0x000fc80000000f00 */
[----:B--2---:R-:W-:Y:S02]  /*16c0*/  LEA R2, R2, R3, 0x18 ;  /* 0x0000000302027211 */ /* 0x004fe400078ec0ff */
[----:B------:R-:W-:-:S03]  /*16d0*/  SHF.L.U32 R3, R11, 0x1f, RZ ;  /* 0x0000001f0b037819 */ /* 0x000fc600000006ff */
[----:B------:R-:W-:-:S04]  /*16e0*/  IMAD R2, R12, 0x8, R2 ;  /* 0x000000080c027824 */ /* 0x000fc800078e0202 */
[----:B------:R-:W2:Y:S02]  /*16f0*/  SYNCS.PHASECHK.TRANS64.TRYWAIT P0, [R2+URZ+0x180], R3 ;  /* 0x00018003020075a7 */ /* 0x000ea400080011ff */
[----:B--2---:R-:W-:Y:S05]  /*1700*/  @!P0 BRA `(.L_x_20) ;  /* 0x0000005c002c8947 */ /* 0x004fea0003800000 */
.L_x_125:
[----:B------:R-:W-:Y:S01]  /*1710*/  VIADD R12, R12, 0x1 ;  /* 0x000000010c0c7836 */ /* 0x000fe20000000000 */
[----:B------:R2:W-:Y:S04]  /*1720*/  SYNCS.ARRIVE.TRANS64.A1T0 RZ, [R2+URZ+0x170], RZ ;  /* 0x000170ff02ff79a7 */ /* 0x0005e800081000ff */
[----:B------:R-:W-:-:S04]  /*1730*/  ISETP.NE.AND P0, PT, R12, 0x2, PT ;  /* 0x000000020c00780c */ /* 0x000fc80003f05270 */
[----:B------:R-:W-:Y:S02]  /*1740*/  SEL R12, R12, RZ, P0 ;  /* 0x000000ff0c0c7207 */ /* 0x000fe40000000000 */
[----:B--2---:R-:W-:-:S04]  /*1750*/  SEL R2, RZ, 0x1, P0 ;  /* 0x00000001ff027807 */ /* 0x004fc80000000000 */
[----:B------:R-:W-:-:S07]  /*1760*/  LOP3.LUT R11, R11, R2, RZ, 0x3c, !PT ;  /* 0x000000020b0b7212 */ /* 0x000fce00078e3cff */
.L_x_19:
[----:B------:R-:W-:Y:S01]  /*1770*/  UMOV UR4, 0x400 ;  /* 0x0000040000047882 */ /* 0x000fe20000000000 */
[----:B------:R-:W-:Y:S01]  /*1780*/  SHF.L.U32 R2, R15, 0x1f, RZ ;  /* 0x0000001f0f027819 */ /* 0x000fe200000006ff */
[----:B-1----:R-:W-:Y:S01]  /*1790*/  ULEA UR4, UR37, UR4, 0x18 ;  /* 0x0000000425047291 */ /* 0x002fe2000f8ec0ff */
[----:B------:R-:W-:Y:S01]  /*17a0*/  R2UR UR35, R21 ;  /* 0x00000000152372ca */ /* 0x000fe200000e0000 */
[----:B------:R-:W-:Y:S01]  /*17b0*/  UISETP.GE.U32.AND UP0, UPT, UR13, 0x7f, UPT ;  /* 0x0000007f0d00788c */ /* 0x000fe2000bf06070 */
[----:B------:R-:W-:Y:S01]  /*17c0*/  R2UR UR11, R20 ;  /* 0x00000000140b72ca */ /* 0x000fe200000e0000 */
[----:B------:R-:W-:Y:S01]  /*17d0*/  ULEA UR8, UR6, UR4, 0x3 ;  /* 0x0000000406087291 */ /* 0x000fe2000f8e18ff */
[----:B------:R-:W-:-:S08]  /*17e0*/  UMOV UR24, URZ ;  /* 0x000000ff00187c82 */ /* 0x000fd00008000000 */
[----:B------:R1:W2:Y:S01]  /*17f0*/  SYNCS.PHASECHK.TRANS64.TRYWAIT P0, [UR8+0x68], R2 ;  /* 0x00006802ff0075a7 */ /* 0x0002a20008001108 */
[----:B------:R-:W-:Y:S02]  /*1800*/  USHF.L.U32 UR35, UR35, 0x6, URZ ;  /* 0x0000000623237899 */ /* 0x000fe400080006ff */
[----:B------:R-:W-:Y:S01]  /*1810*/  USHF.L.U32 UR11, UR11, 0x6, URZ ;  /* 0x000000060b0b7899 */ /* 0x000fe200080006ff */
[----:B------:R-:W-:Y:S11]  /*1820*/  BRA.U !UP0, `(.L_x_21) ;  /* 0x0000000108a47547 */ /* 0x000ff6000b800000 */
[----:B------:R-:W-:Y:S01]  /*1830*/  UMOV UR16, URZ ;  /* 0x000000ff00107c82 */ /* 0x000fe20008000000 */
[----:B------:R-:W-:-:S05]  /*1840*/  UMOV UR17, UR6 ;  /* 0x0000000600117c82 */ /* 0x000fca0008000000 */
.L_x_26:
[----:B-1----:R-:W-:Y:S01]  /*1850*/  ULEA UR33, UR17, UR4, 0x3 ;  /* 0x0000000411217291 */ /* 0x002fe2000f8e18ff */
[----:B--2---:R-:W-:Y:S01]  /*1860*/  @!P5 MOV R3, 0x4000 ;  /* 0x000040000003d802 */ /* 0x004fe20000000f00 */
[----:B--2---:R-:W-:Y:S10]  /*1870*/  @P0 BRA `(.L_x_22) ;  /* 0x00000000000c0947 */ /* 0x004ff40003800000 */
[----:B------:R-:W-:-:S04]  /*1880*/  SHF.L.U32 R4, R15, 0x1f, RZ ;  /* 0x0000001f0f047819 */ /* 0x000fc800000006ff */
[----:B------:R-:W2:Y:S02]  /*1890*/  SYNCS.PHASECHK.TRANS64.TRYWAIT P0, [UR33+0x68], R4 ;  /* 0x00006804ff0075a7 */ /* 0x000ea40008001121 */
[----:B--2---:R-:W-:Y:S05]  /*18a0*/  @!P0 BRA `(.L_x_23) ;  /* 0x0000005800d88947 */ /* 0x004fea0003800000 */
.L_x_22:
[----:B------:R2:W-:Y:S01]  /*18b0*/  @!P5 SYNCS.ARRIVE.TRANS64 RZ, [UR33], R3 ;  /* 0x00000003ffffd9a7 */ /* 0x0005e20008000021 */
[----:B------:R-:W-:Y:S04]  /*18c0*/  BSSY.RECONVERGENT B0, `(.L_x_24) ;  /* 0x0000003000007945 */ /* 0x000fe80003800200 */
[----:B------:R-:W-:Y:S05]  /*18d0*/  @P4 BRA `(.L_x_25) ;  /* 0x0000000000044947 */ /* 0x000fea0003800000 */
[----:B------:R-:W-:Y:S05]  /*18e0*/  BPT.TRAP 0x1 ;  /* 0x000000040000795c */ /* 0x000fea0000300000 */
.L_x_25:
[----:B------:R-:W-:Y:S05]  /*18f0*/  BSYNC.RECONVERGENT B0 ;  /* 0x0000000000007941 */ /* 0x000fea0003800200 */
.L_x_24:
[----:B------:R-:W-:Y:S02]  /*1900*/  UIADD3 UR6, UPT, UPT, UR17, 0x1, URZ ;  /* 0x0000000111067890 */ /* 0x000fe4000fffe0ff */
[----:B------:R-:W-:Y:S02]  /*1910*/  UIADD3 UR26, UP1, UPT, UR22, 0x80, URZ ;  /* 0x00000080161a7890 */ /* 0x000fe4000ff3e0ff */
[----:B------:R-:W-:Y:S02]  /*1920*/  UISETP.NE.AND UP0, UPT, UR6, 0xd, UPT ;  /* 0x0000000d0600788c */ /* 0x000fe4000bf05270 */
[----:B------:R-:W-:Y:S02]  /*1930*/  USHF.L.U32 UR34, UR16, 0x6, URZ ;  /* 0x0000000610227899 */ /* 0x000fe400080006ff */
[----:B------:R-:W-:Y:S02]  /*1940*/  USEL UR9, URZ, 0x1, UP0 ;  /* 0x00000001ff097887 */ /* 0x000fe40008000000 */
[----:B------:R-:W-:-:S02]  /*1950*/  USEL UR6, UR6, URZ, UP0 ;  /* 0x000000ff06067287 */ /* 0x000fc40008000000 */
[----:B------:R-:W-:Y:S02]  /*1960*/  UIADD3 UR20, UP0, UPT, UR22, 0x180, URZ ;  /* 0x0000018016147890 */ /* 0x000fe4000ff1e0ff */
[----:B------:R-:W-:Y:S01]  /*1970*/  ULEA UR8, UR6, UR4, 0x3 ;  /* 0x0000000406087291 */ /* 0x000fe2000f8e18ff */
[----:B------:R-:W-:Y:S01]  /*1980*/  LOP3.LUT R15, R15, UR9, RZ, 0x3c, !PT ;  /* 0x000000090f0f7c12 */ /* 0x000fe2000f8e3cff */
[----:B------:R-:W-:Y:S02]  /*1990*/  UIADD3.X UR27, UPT, UPT, URZ, UR23, URZ, UP1, !UPT ;  /* 0x00000017ff1b7290 */ /* 0x000fe40008ffe4ff */
[----:B------:R-:W-:Y:S01]  /*19a0*/  UIADD3.X UR21, UPT, UPT, URZ, UR23, URZ, UP0, !UPT ;  /* 0x00000017ff157290 */ /* 0x000fe200087fe4ff */
[----:B-1----:R-:W-:Y:S01]  /*19b0*/  SHF.L.U32 R2, R15, 0x1f, RZ ;  /* 0x0000001f0f027819 */ /* 0x002fe200000006ff */
[----:B------:R-:W-:Y:S01]  /*19c0*/  UMOV UR18, 0x0 ;  /* 0x0000000000127882 */ /* 0x000fe20000000000 */
[----:B------:R-:W-:Y:S01]  /*19d0*/  UMOV UR19, 0x10000000 ;  /* 0x1000000000137882 */ /* 0x000fe20000000000 */
[----:B------:R-:W-:Y:S01]  /*19e0*/  UMOV UR12, UR36 ;  /* 0x00000024000c7c82 */ /* 0x000fe20008000000 */
[----:B------:R1:W1:Y:S01]  /*19f0*/  SYNCS.PHASECHK.TRANS64.TRYWAIT P0, [UR8+0x68], R2 ;  /* 0x00006802ff0075a7 */ /* 0x0002620008001108 */
[----:B------:R-:W-:Y:S01]  /*1a00*/  ULEA UR8, UR17, UR4, 0xd ;  /* 0x0000000411087291 */ /* 0x000fe2000f8e68ff */
[----:B------:R-:W-:Y:S01]  /*1a10*/  UMOV UR9, UR33 ;  /* 0x0000002100097c82 */ /* 0x000fe20008000000 */
[----:B------:R-:W-:-:S02]  /*1a20*/  UMOV UR10, UR34 ;  /* 0x00000022000a7c82 */ /* 0x000fc40008000000 */
[----:B------:R-:W-:Y:S02]  /*1a30*/  UIADD3 UR32, UPT, UPT, UR8, 0x3400, URZ ;  /* 0x0000340008207890 */ /* 0x000fe4000fffe0ff */
[----:B------:R-:W-:Y:S02]  /*1a40*/  UIADD3 UR8, UPT, UPT, UR8, 0x1d400, URZ ;  /* 0x0001d40008087890 */ /* 0x000fe4000fffe0ff */
[----:B------:R-:W-:Y:S01]  /*1a50*/  UIADD3 UR16, UPT, UPT, UR16, 0x1, URZ ;  /* 0x0000000110107890 */ /* 0x000fe2000fffe0ff */
[----:B------:R-:W-:Y:S01]  /*1a60*/  UMOV UR24, UR5 ;  /* 0x0000000500187c82 */ /* 0x000fe20008000000 */
[----:B------:R-:W-:Y:S02]  /*1a70*/  UMOV UR17, UR6 ;  /* 0x0000000600117c82 */ /* 0x000fe40008000000 */
[----:B------:R-:W-:Y:S01]  /*1a80*/  UISETP.NE.AND UP0, UPT, UR16, UR5, UPT ;  /* 0x000000051000728c */ /* 0x000fe2000bf05270 */
[----:B------:R1:W-:Y:S02]  /*1a90*/  UTMALDG.3D [UR32], [UR26], desc[UR18] ;  /* 0x000012201a0075b4 */ /* 0x0003e40008011000 */
[----:B------:R1:W-:Y:S06]  /*1aa0*/  UTMALDG.3D [UR8], [UR20], desc[UR18] ;  /* 0x00001208140075b4 */ /* 0x0003ec0008011000 */
[----:B------:R-:W-:Y:S05]  /*1ab0*/  BRA.U UP0, `(.L_x_26) ;  /* 0xfffffffd00647547 */ /* 0x000fea000b83ffff */
.L_x_21:
[----:B-1----:R-:W-:Y:S01]  /*1ac0*/  ULEA UR8, UR6, UR4, 0x3 ;  /* 0x0000000406087291 */ /* 0x002fe2000f8e18ff */
[----:B------:R-:W-:Y:S01]  /*1ad0*/  SHF.L.U32 R2, R15, 0x1f, RZ ;  /* 0x0000001f0f027819 */ /* 0x000fe200000006ff */
[----:B------:R-:W-:Y:S01]  /*1ae0*/  @!P1 SYNCS.ARRIVE.TRANS64.A1T0 RZ, [UR4+0x108], RZ ;  /* 0x000108ffffff99a7 */ /* 0x000fe20008100004 */
[----:B------:R-:W-:-:S06]  /*1af0*/  UISETP.GT.AND UP0, UPT, UR15, UR14, UPT ;  /* 0x0000000e0f00728c */ /* 0x000fcc000bf04270 */
[----:B--2---:R1:W2:Y:S03]  /*1b00*/  SYNCS.PHASECHK.TRANS64.TRYWAIT P0, [UR8+0x68], R2 ;  /* 0x00006802ff0075a7 */ /* 0x0042a60008001108 */
[----:B------:R-:W-:Y:S05]  /*1b10*/  BRA.U !UP0, `(.L_x_27) ;  /* 0x0000000108a87547 */ /* 0x000fea000b800000 */
[----:B------:R-:W-:Y:S01]  /*1b20*/  UIADD3 UR21, UPT, UPT, UR7, UR24, URZ ;  /* 0x0000001807157290 */ /* 0x000fe2000fffe0ff */
[----:B------:R-:W-:-:S11]  /*1b30*/  UMOV UR25, UR6 ;  /* 0x0000000600197c82 */ /* 0x000fd60008000000 */
.L_x_32:
[----:B-1----:R-:W-:Y:S01]  /*1b40*/  ULEA UR17, UR25, UR4, 0x3 ;  /* 0x0000000419117291 */ /* 0x002fe2000f8e18ff */
[----:B--2---:R-:W-:Y:S01]  /*1b50*/  @!P5 MOV R3, 0x4000 ;  /* 0x000040000003d802 */ /* 0x004fe20000000f00 */
[----:B--2---:R-:W-:Y:S10]  /*1b60*/  @P0 BRA `(.L_x_28) ;  /* 0x00000000000c0947 */ /* 0x004ff40003800000 */
[----:B------:R-:W-:-:S04]  /*1b70*/  SHF.L.U32 R4, R15, 0x1f, RZ ;  /* 0x0000001f0f047819 */ /* 0x000fc800000006ff */
[----:B------:R-:W2:Y:S02]  /*1b80*/  SYNCS.PHASECHK.TRANS64.TRYWAIT P0, [UR17+0x68], R4 ;  /* 0x00006804ff0075a7 */ /* 0x000ea40008001111 */
[----:B--2---:R-:W-:Y:S05]  /*1b90*/  @!P0 BRA `(.L_x_29) ;  /* 0x0000005800348947 */ /* 0x004fea0003800000 */
.L_x_28:
[----:B------:R2:W-:Y:S01]  /*1ba0*/  @!P5 SYNCS.ARRIVE.TRANS64 RZ, [UR17], R3 ;  /* 0x00000003ffffd9a7 */ /* 0x0005e20008000011 */
[----:B------:R-:W-:Y:S04]  /*1bb0*/  BSSY.RECONVERGENT B0, `(.L_x_30) ;  /* 0x0000003000007945 */ /* 0x000fe80003800200 */
[----:B------:R-:W-:Y:S05]  /*1bc0*/  @P4 BRA `(.L_x_31) ;  /* 0x0000000000044947 */ /* 0x000fea0003800000 */
[----:B------:R-:W-:Y:S05]  /*1bd0*/  BPT.TRAP 0x1 ;  /* 0x000000040000795c */ /* 0x000fea0000300000 */
.L_x_31:
[----:B------:R-:W-:Y:S05]  /*1be0*/  BSYNC.RECONVERGENT B0 ;  /* 0x0000000000007941 */ /* 0x000fea0003800200 */
.L_x_30:
        /* <DEDUP_REMOVED lines=20> */
[----:B------:R-:W-:Y:S01]  /*1d30*/  UIADD3 UR8, UPT, UPT, UR8, 0x1d400, URZ ;  /* 0x0001d40008087890 */ /* 0x000fe2000fffe0ff */
[----:B------:R-:W-:Y:S01]  /*1d40*/  UMOV UR9, UR17 ;  /* 0x0000001100097c82 */ /* 0x000fe20008000000 */
[----:B------:R-:W-:Y:S01]  /*1d50*/  UMOV UR10, UR18 ;  /* 0x00000012000a7c82 */ /* 0x000fe20008000000 */
[----:B------:R-:W-:Y:S01]  /*1d60*/  UIADD3 UR24, UPT, UPT, UR24, 0x1, URZ ;  /* 0x0000000118187890 */ /* 0x000fe2000fffe0ff */
[----:B------:R-:W-:-:S03]  /*1d70*/  UMOV UR25, UR6 ;  /* 0x0000000600197c82 */ /* 0x000fc60008000000 */
[----:B------:R1:W-:Y:S01]  /*1d80*/  UTMALDG.3D [UR16], [UR30], desc[UR26] ;  /* 0x00001a101e0075b4 */ /* 0x0003e20008011000 */
[----:B------:R-:W-:Y:S01]  /*1d90*/  UISETP.NE.AND UP0, UPT, UR24, UR21, UPT ;  /* 0x000000151800728c */ /* 0x000fe2000bf05270 */
[----:B------:R1:W-:Y:S08]  /*1da0*/  UTMALDG.3D [UR8], [UR28], desc[UR26] ;  /* 0x00001a081c0075b4 */ /* 0x0003f00008011000 */
[----:B------:R-:W-:Y:S05]  /*1db0*/  BRA.U UP0, `(.L_x_32) ;  /* 0xfffffffd00607547 */ /* 0x000fea000b83ffff */
.L_x_27:
[C---:B-1----:R-:W-:Y:S01]  /*1dc0*/  LEA R2, R14.reuse, UR4, 0x3 ;  /* 0x000000040e027c11 */ /* 0x042fe2000f8e18ff */
[----:B------:R-:W-:Y:S01]  /*1dd0*/  NOP ;  /* 0x0000000000007918 */ /* 0x000fe20000000000 */
[----:B--2---:R-:W-:Y:S02]  /*1de0*/  SHF.L.U32 R3, R13, 0x1f, RZ ;  /* 0x0000001f0d037819 */ /* 0x004fe400000006ff */
[----:B------:R-:W-:Y:S02]  /*1df0*/  LEA R4, R14, UR4, 0x4 ;  /* 0x000000040e047c11 */ /* 0x000fe4000f8e20ff */
[----:B------:R-:W1:Y:S02]  /*1e00*/  SYNCS.PHASECHK.TRANS64.TRYWAIT P0, [R2+URZ+0x110], R3 ;  /* 0x00011003020075a7 */ /* 0x000e6400080011ff */
[----:B-1----:R-:W-:Y:S05]  /*1e10*/  @!P0 BRA `(.L_x_33) ;  /* 0x0000005400ac8947 */ /* 0x002fea0003800000 */
.L_x_128:
[----:B------:R-:W2:Y:S01]  /*1e20*/  LDS.128 R4, [R4+0x1a0] ;  /* 0x0001a00004047984 */ /* 0x000ea20000000c00 */
[----:B---3--:R-:W-:Y:S01]  /*1e30*/  ISETP.GE.AND P0, PT, R26, 0x1, PT ;  /* 0x000000011a00780c */ /* 0x008fe20003f06270 */
[----:B-1----:R-:W-:Y:S01]  /*1e40*/  VIADD R2, R2, 0x120 ;  /* 0x0000012002027836 */ /* 0x002fe20000000000 */
[----:B------:R-:W-:Y:S01]  /*1e50*/  @!PT LDS RZ, [RZ] ;  /* 0x00000000fffff984 */ /* 0x000fe20000000800 */
[----:B------:R-:W-:Y:S01]  /*1e60*/  @!PT LDS RZ, [RZ] ;  /* 0x00000000fffff984 */ /* 0x000fe20000000800 */
[----:B------:R-:W-:Y:S01]  /*1e70*/  @!PT LDS RZ, [RZ] ;  /* 0x00000000fffff984 */ /* 0x000fe20000000800 */
[----:B------:R-:W-:Y:S01]  /*1e80*/  @!PT LDS RZ, [RZ] ;  /* 0x00000000fffff984 */ /* 0x000fe20000000800 */
[----:B------:R1:W-:Y:S06]  /*1e90*/  MEMBAR.ALL.CTA ;  /* 0x0000000000007992 */ /* 0x0003ec0000008000 */
[----:B-1----:R-:W1:Y:S01]  /*1ea0*/  FENCE.VIEW.ASYNC.S ;  /* 0x00000000000073c6 */ /* 0x002e620000000000 */
[----:B------:R-:W-:-:S04]  /*1eb0*/  PRMT R2, RZ, 0x654, R2 ;  /* 0x00000654ff027816 */ /* 0x000fc80000000002 */
[----:B-1----:R1:W-:Y:S01]  /*1ec0*/  SYNCS.ARRIVE.TRANS64.RED.A1T0 RZ, [R2+URZ], RZ ;  /* 0x000000ff02ff79a7 */ /* 0x0023e200081004ff */
[----:B--2---:R-:W-:-:S13]  /*1ed0*/  LOP3.LUT P2, RZ, R6, 0x1, RZ, 0xc0, !PT ;  /* 0x0000000106ff7812 */ /* 0x004fda000784c0ff */
[----:B------:R-:W-:Y:S01]  /*1ee0*/  @P2 SHF.R.U32.HI R3, RZ, 0x10, R5 ;  /* 0x00000010ff032819 */ /* 0x000fe20000011605 */
[----:B------:R-:W-:Y:S01]  /*1ef0*/  VOTEU.ANY UP0, P2 ;  /* 0x0000000000ff7886 */ /* 0x000fe20001000100 */
[----:B------:R-:W-:Y:S02]  /*1f00*/  @P2 MOV R10, R4 ;  /* 0x00000004000a2202 */ /* 0x000fe40000000f00 */
[----:B------:R-:W-:Y:S02]  /*1f10*/  @P2 R2UR.BROADCAST UR8, R3 ;  /* 0x00000000030822ca */ /* 0x000fe400008e0000 */
[----:B------:R-:W-:-:S11]  /*1f20*/  @P2 LOP3.LUT R9, R5, 0xffff, RZ, 0xc0, !PT ;  /* 0x0000ffff05092812 */ /* 0x000fd600078ec0ff */
[----:B------:R-:W-:Y:S01]  /*1f30*/  @UP0 UMOV UR36, UR8 ;  /* 0x0000000800240c82 */ /* 0x000fe20008000000 */
[----:B-1----:R-:W-:Y:S05]  /*1f40*/  @!P0 BRA `(.L_x_34) ;  /* 0x0000000000b88947 */ /* 0x002fea0003800000 */
[----:B------:R-:W4:Y:S01]  /*1f50*/  LDC.64 R4, c[0x0][0xb18] ;  /* 0x0002c600ff047b82 */ /* 0x000f220000000a00 */
[----:B------:R-:W-:-:S07]  /*1f60*/  ISETP.NE.AND P3, PT, R26, 0x1, PT ;  /* 0x000000011a00780c */ /* 0x000fce0003f65270 */
[----:B------:R-:W1:Y:S08]  /*1f70*/  LDC.64 R6, c[0x0][0xb10] ;  /* 0x0002c400ff067b82 */ /* 0x000e700000000a00 */
[----:B------:R-:W2:Y:S08]  /*1f80*/  LDC R16, c[0x0][0xb20] ;  /* 0x0002c800ff107b82 */ /* 0x000eb00000000800 */
[----:B------:R-:W3:Y:S01]  /*1f90*/  LDC R17, c[0x0][0xb0c] ;  /* 0x0002c300ff117b82 */ /* 0x000ee20000000800 */
[----:B----4-:R-:W-:Y:S01]  /*1fa0*/  IMAD.HI.U32 R19, R0, R5, RZ ;  /* 0x0000000500137227 */ /* 0x010fe200078e00ff */
[----:B------:R-:W-:-:S03]  /*1fb0*/  ISETP.NE.AND P0, PT, R4, 0x1, PT ;  /* 0x000000010400780c */ /* 0x000fc60003f05270 */
[----:B------:R-:W-:-:S03]  /*1fc0*/  IMAD.HI.U32 R5, R9, R5, RZ ;  /* 0x0000000509057227 */ /* 0x000fc600078e00ff */
[----:B------:R-:W4:Y:S01]  /*1fd0*/  LDC.64 R2, c[0x0][0xb28] ;  /* 0x0002ca00ff027b82 */ /* 0x000f220000000a00 */
[----:B-1----:R-:W-:-:S04]  /*1fe0*/  IMAD.HI.U32 R20, R8, R6, RZ ;  /* 0x0000000608147227 */ /* 0x002fc800078e00ff */
[----:B------:R-:W-:Y:S01]  /*1ff0*/  IMAD.HI.U32 R21, R10, R6, RZ ;  /* 0x000000060a157227 */ /* 0x000fe200078e00ff */
[----:B------:R-:W-:Y:S02]  /*2000*/  SHF.R.U32.HI R20, RZ, R7, R20 ;  /* 0x00000007ff147219 */ /* 0x000fe40000011614 */
[-C--:B--2---:R-:W-:Y:S02]  /*2010*/  SHF.R.U32.HI R19, RZ, R16.reuse, R19 ;  /* 0x00000010ff137219 */ /* 0x084fe40000011613 */
[----:B------:R-:W-:Y:S02]  /*2020*/  SHF.R.U32.HI R5, RZ, R16, R5 ;  /* 0x00000010ff057219 */ /* 0x000fe40000011605 */
[----:B------:R-:W-:Y:S02]  /*2030*/  SEL R19, R0, R19, !P0 ;  /* 0x0000001300137207 */ /* 0x000fe40004000000 */
[----:B------:R-:W-:Y:S02]  /*2040*/  SHF.R.U32.HI R21, RZ, R7, R21 ;  /* 0x00000007ff157219 */ /* 0x000fe40000011615 */
[----:B---3--:R-:W-:-:S02]  /*2050*/  ISETP.NE.AND P1, PT, R17, 0x1, PT ;  /* 0x000000011100780c */ /* 0x008fc40003f25270 */
[----:B------:R-:W-:Y:S02]  /*2060*/  SEL R5, R9, R5, !P0 ;  /* 0x0000000509057207 */ /* 0x000fe40004000000 */
[----:B------:R-:W-:Y:S02]  /*2070*/  SEL R20, R8, R20, !P1 ;  /* 0x0000001408147207 */ /* 0x000fe40004800000 */
[----:B------:R-:W-:Y:S01]  /*2080*/  SEL R21, R10, R21, !P1 ;  /* 0x000000150a157207 */ /* 0x000fe20004800000 */
[----:B----4-:R-:W-:-:S04]  /*2090*/  IMAD.HI.U32 R18, R19, R2, RZ ;  /* 0x0000000213127227 */ /* 0x010fc800078e00ff */
        /* <DEDUP_REMOVED lines=10> */
[----:B------:R-:W-:-:S04]  /*2140*/  @!P0 IMAD.HI.U32 R7, R21, R2, RZ ;  /* 0x0000000215078227 */ /* 0x000fc800078e00ff */
[----:B------:R-:W-:Y:S01]  /*2150*/  IMAD.MOV R2, RZ, RZ, -R6 ;  /* 0x000000ffff027224 */ /* 0x000fe200078e0a06 */
[----:B------:R-:W-:Y:S02]  /*2160*/  @!P0 SHF.R.U32.HI R3, RZ, R3, R7 ;  /* 0x00000003ff038219 */ /* 0x000fe40000011607 */
[----:B------:R-:W-:Y:S01]  /*2170*/  IADD3 R7, PT, PT, -R5, RZ, RZ ;  /* 0x000000ff05077210 */ /* 0x000fe20007ffe1ff */
[----:B------:R-:W-:Y:S01]  /*2180*/  IMAD R2, R26, R2, R5 ;  /* 0x000000021a027224 */ /* 0x000fe200078e0205 */
        /* <DEDUP_REMOVED lines=10> */
.L_x_34:
[----:B------:R-:W1:Y:S02]  /*2230*/  LDCU UR8, c[0x0][0xb30] ;  /* 0x00016600ff0877ac */ /* 0x000e640008000800 */
[----:B-1----:R-:W-:-:S09]  /*2240*/  UISETP.NE.AND UP0, UPT, UR8, 0x1, UPT ;  /* 0x000000010800788c */ /* 0x002fd2000bf05270 */
[----:B------:R-:W-:Y:S05]  /*2250*/  BRA.U UP0, `(.L_x_35) ;  /* 0x0000000100407547 */ /* 0x000fea000b800000 */
[----:B------:R-:W1:Y:S08]  /*2260*/  LDC.64 R4, c[0x0][0xb10] ;  /* 0x0002c400ff047b82 */ /* 0x000e700000000a00 */
[----:B------:R-:W2:Y:S08]  /*2270*/  LDC.64 R2, c[0x0][0xb18] ;  /* 0x0002c600ff027b82 */ /* 0x000eb00000000a00 */
[----:B------:R-:W3:Y:S08]  /*2280*/  LDC R6, c[0x0][0xb20] ;  /* 0x0002c800ff067b82 */ /* 0x000ef00000000800 */
[----:B------:R-:W4:Y:S01]  /*2290*/  LDC R7, c[0x0][0xb0c] ;  /* 0x0002c300ff077b82 */ /* 0x000f220000000800 */
[----:B-1----:R-:W-:-:S05]  /*22a0*/  IMAD.HI.U32 R4, R10, R4, RZ ;  /* 0x000000040a047227 */ /* 0x002fca00078e00ff */
[----:B------:R-:W-:Y:S01]  /*22b0*/  SHF.R.U32.HI R4, RZ, R5, R4 ;  /* 0x00000005ff047219 */ /* 0x000fe20000011604 */
[----:B--2---:R-:W-:Y:S01]  /*22c0*/  IMAD.HI.U32 R3, R9, R3, RZ ;  /* 0x0000000309037227 */ /* 0x004fe200078e00ff */
[----:B------:R-:W-:-:S04]  /*22d0*/  ISETP.NE.AND P0, PT, R2, 0x1, PT ;  /* 0x000000010200780c */ /* 0x000fc80003f05270 */
[----:B---3--:R-:W-:-:S04]  /*22e0*/  SHF.R.U32.HI R3, RZ, R6, R3 ;  /* 0x00000006ff037219 */ /* 0x008fc80000011603 */
[----:B------:R-:W-:Y:S02]  /*22f0*/  SEL R3, R9, R3, !P0 ;  /* 0x0000000309037207 */ /* 0x000fe40004000000 */
[----:B----4-:R-:W-:-:S04]  /*2300*/  ISETP.NE.AND P1, PT, R7, 0x1, PT ;  /* 0x000000010700780c */ /* 0x010fc80003f25270 */
[----:B------:R-:W-:-:S05]  /*2310*/  SEL R4, R10, R4, !P1 ;  /* 0x000000040a047207 */ /* 0x000fca0004800000 */
[----:B------:R-:W-:Y:S02]  /*2320*/  IMAD.IADD R5, R3, 0x1, -R4 ;  /* 0x0000000103057824 */ /* 0x000fe400078e0a04 */
[----:B------:R-:W-:Y:S02]  /*2330*/  IMAD.IADD R3, R4, 0x1, -R3 ;  /* 0x0000000104037824 */ /* 0x000fe400078e0a03 */
[----:B------:R-:W-:Y:S02]  /*2340*/  IMAD R10, R5, R7, R10 ;  /* 0x00000007050a7224 */ /* 0x000fe400078e020a */
[----:B------:R-:W-:-:S07]  /*2350*/  IMAD R9, R3, R2, R9 ;  /* 0x0000000203097224 */ /* 0x000fce00078e0209 */
.L_x_35:
[----:B------:R-:W-:Y:S01]  /*2360*/  VIADD R14, R14, 0x1 ;  /* 0x000000010e0e7836 */ /* 0x000fe20000000000 */
[----:B------:R-:W-:Y:S01]  /*2370*/  PLOP3.LUT P1, PT, PT, PT, PT, 0x80, 0x8 ;  /* 0x000000000008781c */ /* 0x000fe20003f2f070 */
[----:B------:R-:W-:Y:S02]  /*2380*/  IMAD.IADD R21, R10, 0x1, R59 ;  /* 0x000000010a157824 */ /* 0x000fe400078e023b */
[----:B------:R-:W-:Y:S01]  /*2390*/  IMAD.IADD R20, R9, 0x1, R58 ;  /* 0x0000000109147824 */ /* 0x000fe200078e023a */
[----:B------:R-:W-:-:S04]  /*23a0*/  ISETP.NE.AND P0, PT, R14, 0x2, PT ;  /* 0x000000020e00780c */ /* 0x000fc80003f05270 */
[----:B------:R-:W-:Y:S02]  /*23b0*/  SEL R2, RZ, 0x1, P0 ;  /* 0x00000001ff027807 */ /* 0x000fe40000000000 */
[----:B------:R-:W-:Y:S02]  /*23c0*/  SEL R14, R14, RZ, P0 ;  /* 0x000000ff0e0e7207 */ /* 0x000fe40000000000 */
[----:B------:R-:W-:Y:S01]  /*23d0*/  LOP3.LUT R13, R13, R2, RZ, 0x3c, !PT ;  /* 0x000000020d0d7212 */ /* 0x000fe200078e3cff */
[----:B------:R-:W-:Y:S06]  /*23e0*/  @P2 BRA `(.L_x_36) ;  /* 0xfffffff000a02947 */ /* 0x000fec000383ffff */
[----:B------:R-:W-:Y:S01]  /*23f0*/  UIADD3 UR4, UPT, UPT, UR4, 0x68, URZ ;  /* 0x0000006804047890 */ /* 0x000fe2000fffe0ff */
[----:B------:R-:W-:-:S03]  /*2400*/  SHF.L.U32 R2, R15, 0x1f, RZ ;  /* 0x0000001f0f027819 */ /* 0x000fc600000006ff */
[----:B------:R-:W-:-:S09]  /*2410*/  ULEA UR5, UR6, UR4, 0x3 ;  /* 0x0000000406057291 */ /* 0x000fd2000f8e18ff */
[----:B------:R-:W1:Y:S02]  /*2420*/  SYNCS.PHASECHK.TRANS64.TRYWAIT P0, [UR5], R2 ;  /* 0x00000002ff0075a7 */ /* 0x000e640008001105 */
[----:B-1----:R-:W-:Y:S05]  /*2430*/  @!P0 BRA `(.L_x_37) ;  /* 0x0000005000388947 */ /* 0x002fea0003800000 */
.L_x_130:
[----:B------:R-:W-:-:S04]  /*2440*/  UIADD3 UR6, UPT, UPT, UR6, 0x1, URZ ;  /* 0x0000000106067890 */ /* 0x000fc8000fffe0ff */
[----:B------:R-:W-:-:S04]  /*2450*/  UISETP.NE.AND UP0, UPT, UR6, 0xd, UPT ;  /* 0x0000000d0600788c */ /* 0x000fc8000bf05270 */
[----:B------:R-:W-:Y:S02]  /*2460*/  USEL UR7, URZ, 0x1, UP0 ;  /* 0x00000001ff077887 */ /* 0x000fe40008000000 */
[----:B------:R-:W-:-:S04]  /*2470*/  USEL UR6, UR6, URZ, UP0 ;  /* 0x000000ff06067287 */ /* 0x000fc80008000000 */
[----:B------:R-:W-:Y:S01]  /*2480*/  ULEA UR5, UR6, UR4, 0x3 ;  /* 0x0000000406057291 */ /* 0x000fe2000f8e18ff */
[----:B-1----:R-:W-:-:S04]  /*2490*/  LOP3.LUT R2, R15, UR7, RZ, 0x3c, !PT ;  /* 0x000000070f027c12 */ /* 0x002fc8000f8e3cff */
[----:B------:R-:W-:-:S04]  /*24a0*/  SHF.L.U32 R3, R2, 0x1f, RZ ;  /* 0x0000001f02037819 */ /* 0x000fc800000006ff */
[----:B------:R-:W1:Y:S02]  /*24b0*/  SYNCS.PHASECHK.TRANS64.TRYWAIT P0, [UR5], R3 ;  /* 0x00000003ff0075a7 */ /* 0x000e640008001105 */
[----:B-1----:R-:W-:Y:S05]  /*24c0*/  @!P0 BRA `(.L_x_38) ;  /* 0x00000050002c8947 */ /* 0x002fea0003800000 */
.L_x_132:
[----:B------:R-:W-:-:S04]  /*24d0*/  UIADD3 UR6, UPT, UPT, UR6, 0x1, URZ ;  /* 0x0000000106067890 */ /* 0x000fc8000fffe0ff */
[----:B------:R-:W-:-:S04]  /*24e0*/  UISETP.NE.AND UP0, UPT, UR6, 0xd, UPT ;  /* 0x0000000d0600788c */ /* 0x000fc8000bf05270 */
[----:B------:R-:W-:Y:S02]  /*24f0*/  USEL UR7, URZ, 0x1, UP0 ;  /* 0x00000001ff077887 */ /* 0x000fe40008000000 */
[----:B------:R-:W-:-:S04]  /*2500*/  USEL UR6, UR6, URZ, UP0 ;  /* 0x000000ff06067287 */ /* 0x000fc80008000000 */
[----:B------:R-:W-:Y:S01]  /*2510*/  ULEA UR5, UR6, UR4, 0x3 ;  /* 0x0000000406057291 */ /* 0x000fe2000f8e18ff */
[----:B------:R-:W-:-:S04]  /*2520*/  LOP3.LUT R2, R2, UR7, RZ, 0x3c, !PT ;  /* 0x0000000702027c12 */ /* 0x000fc8000f8e3cff */
[----:B-1----:R-:W-:-:S04]  /*2530*/  SHF.L.U32 R3, R2, 0x1f, RZ ;  /* 0x0000001f02037819 */ /* 0x002fc800000006ff */
[----:B------:R-:W1:Y:S02]  /*2540*/  SYNCS.PHASECHK.TRANS64.TRYWAIT P0, [UR5], R3 ;  /* 0x00000003ff0075a7 */ /* 0x000e640008001105 */
[----:B-1----:R-:W-:Y:S05]  /*2550*/  @!P0 BRA `(.L_x_39) ;  /* 0x0000005000208947 */ /* 0x002fea0003800000 */
.L_x_134:
        /* <DEDUP_REMOVED lines=9> */
.L_x_136:
        /* <DEDUP_REMOVED lines=9> */
.L_x_138:
        /* <DEDUP_REMOVED lines=9> */
.L_x_140:
        /* <DEDUP_REMOVED lines=9> */
.L_x_142:
        /* <DEDUP_REMOVED lines=9> */
.L_x_144:
        /* <DEDUP_REMOVED lines=9> */
.L_x_146:
        /* <DEDUP_REMOVED lines=9> */
.L_x_148:
        /* <DEDUP_REMOVED lines=9> */
.L_x_150:
        /* <DEDUP_REMOVED lines=9> */
.L_x_152:
[----:B------:R-:W-:-:S04]  /*2a70*/  UIADD3 UR6, UPT, UPT, UR6, 0x1, URZ ;  /* 0x0000000106067890 */ /* 0x000fc8000fffe0ff */
[----:B------:R-:W-:-:S04]  /*2a80*/  UISETP.NE.AND UP0, UPT, UR6, 0xd, UPT ;  /* 0x0000000d0600788c */ /* 0x000fc8000bf05270 */
[----:B------:R-:W-:Y:S02]  /*2a90*/  USEL UR5, URZ, 0x1, UP0 ;  /* 0x00000001ff057887 */ /* 0x000fe40008000000 */
[----:B------:R-:W-:-:S04]  /*2aa0*/  USEL UR6, UR6, URZ, UP0 ;  /* 0x000000ff06067287 */ /* 0x000fc80008000000 */
[----:B------:R-:W-:Y:S01]  /*2ab0*/  ULEA UR6, UR6, UR4, 0x3 ;  /* 0x0000000406067291 */ /* 0x000fe2000f8e18ff */
[----:B------:R-:W-:-:S04]  /*2ac0*/  LOP3.LUT R2, R2, UR5, RZ, 0x3c, !PT ;  /* 0x0000000502027c12 */ /* 0x000fc8000f8e3cff */
[----:B------:R-:W-:Y:S01]  /*2ad0*/  SHF.L.U32 R2, R2, 0x1f, RZ ;  /* 0x0000001f02027819 */ /* 0x000fe200000006ff */
[----:B-1--4-:R-:W-:-:S07]  /*2ae0*/  IMAD.U32 R0, RZ, RZ, UR6 ;  /* 0x00000006ff007e24 */ /* 0x012fce000f8e00ff */
.L_x_49:
[----:B-1----:R1:W2:Y:S02]  /*2af0*/  SYNCS.PHASECHK.TRANS64.TRYWAIT P0, [R0+URZ], R2 ;  /* 0x00000002000075a7 */ /* 0x0022a400080011ff */
[----:B--2---:R-:W-:Y:S05]  /*2b00*/  @!P0 NANOSLEEP.SYNCS 0x989680 ;  /* 0x009896800000895d */ /* 0x004fea0003900000 */
[----:B------:R-:W2:Y:S02]  /*2b10*/  @!P0 SYNCS.PHASECHK.TRANS64 P0, [R0+URZ], R2 ;  /* 0x00000002000085a7 */ /* 0x000ea400080010ff */
[----:B--2---:R-:W-:Y:S05]  /*2b20*/  @P0 EXIT ;  /* 0x000000000000094d */ /* 0x004fea0003800000 */
[----:B------:R-:W-:Y:S05]  /*2b30*/  BRA `(.L_x_49) ;  /* 0xfffffffc00ec7947 */ /* 0x000fea000383ffff */
.L_x_18:
[----:B------:R-:W-:-:S04]  /*2b40*/  UISETP.NE.AND UP1, UPT, UR37, URZ, UPT ;  /* 0x000000ff2500728c */ /* 0x000fc8000bf25270 */
[----:B------:R-:W-:-:S09]  /*2b50*/  UISETP.NE.OR UP1, UPT, UR8, 0x1, UP1 ;  /* 0x000000010800788c */ /* 0x000fd20008f25670 */
[----:B------:R-:W-:Y:S05]  /*2b60*/  BRA.U UP1, `(.L_x_50) ;  /* 0x0000000501487547 */ /* 0x000fea000b800000 */
[----:B------:R-:W-:Y:S01]  /*2b70*/  ISETP.NE.AND P2, PT, R2, RZ, PT ;  /* 0x000000ff0200720c */ /* 0x000fe20003f45270 */
[----:B------:R-:W-:Y:S01]  /*2b80*/  IMAD.MOV.U32 R12, RZ, RZ, 0x1 ;  /* 0x00000001ff0c7424 */ /* 0x000fe200078e00ff */
[----:B------:R-:W-:Y:S02]  /*2b90*/  CS2R R10, SRZ ;  /* 0x00000000000a7805 */ /* 0x000fe4000001ff00 */
[----:B------:R-:W-:Y:S01]  /*2ba0*/  CS2R R8, SRZ ;  /* 0x0000000000087805 */ /* 0x000fe2000001ff00 */
[----:B------:R-:W-:Y:S01]  /*2bb0*/  UMOV UR4, 0x400 ;  /* 0x0000040000047882 */ /* 0x000fe20000000000 */
[----:B------:R-:W-:Y:S01]  /*2bc0*/  UMOV UR6, URZ ;  /* 0x000000ff00067c82 */ /* 0x000fe20008000000 */
[----:B------:R-:W-:-:S12]  /*2bd0*/  ULEA UR37, UR37, UR4, 0x18 ;  /* 0x0000000425257291 */ /* 0x000fd8000f8ec0ff */
.L_x_54:
[----:B------:R-:W-:Y:S02]  /*2be0*/  LEA R0, R8, UR37, 0x3 ;  /* 0x0000002508007c11 */ /* 0x000fe4000f8e18ff */
[----:B------:R-:W-:-:S03]  /*2bf0*/  SHF.L.U32 R4, R9, 0x1f, RZ ;  /* 0x0000001f09047819 */ /* 0x000fc600000006ff */
[----:B------:R-:W-:Y:S01]  /*2c00*/  VIADD R5, R0, 0x180 ;  /* 0x0000018000057836 */ /* 0x000fe20000000000 */
[----:B------:R-:W1:Y:S02]  /*2c10*/  SYNCS.PHASECHK.TRANS64.TRYWAIT P0, [R0+URZ+0x170], R4 ;  /* 0x00017004000075a7 */ /* 0x000e6400080011ff */
[----:B-1----:R-:W-:Y:S05]  /*2c20*/  @!P0 BRA `(.L_x_51) ;  /* 0x0000004c005c8947 */ /* 0x002fea0003800000 */
.L_x_153:
[----:B------:R-:W-:Y:S01]  /*2c30*/  ULEA UR5, UR6, UR37, 0x3 ;  /* 0x0000002506057291 */ /* 0x000fe2000f8e18ff */
[----:B-1----:R-:W-:Y:S01]  /*2c40*/  PRMT R0, RZ, 0x654, R5 ;  /* 0x00000654ff007816 */ /* 0x002fe20000000005 */
[----:B------:R-:W-:Y:S01]  /*2c50*/  @!P2 IMAD.MOV.U32 R4, RZ, RZ, 0x10 ;  /* 0x00000010ff04a424 */ /* 0x000fe200078e00ff */
[----:B------:R-:W-:Y:S01]  /*2c60*/  SHF.L.U32 R5, R12, 0x1f, RZ ;  /* 0x0000001f0c057819 */ /* 0x000fe200000006ff */
[----:B------:R-:W-:Y:S01]  /*2c70*/  UIADD3 UR4, UPT, UPT, UR5, 0x110, URZ ;  /* 0x0000011005047890 */ /* 0x000fe2000fffe0ff */
[----:B------:R1:W-:Y:S05]  /*2c80*/  SYNCS.ARRIVE.TRANS64.RED.A1T0 RZ, [R0+URZ], RZ ;  /* 0x000000ff00ff79a7 */ /* 0x0003ea00081004ff */
[----:B------:R-:W-:Y:S01]  /*2c90*/  IMAD.U32 R6, RZ, RZ, UR4 ;  /* 0x00000004ff067e24 */ /* 0x000fe2000f8e00ff */
[----:B------:R-:W2:Y:S04]  /*2ca0*/  SYNCS.PHASECHK.TRANS64.TRYWAIT P0, [UR5+0x120], R5 ;  /* 0x00012005ff0075a7 */ /* 0x000ea80008001105 */
[----:B------:R-:W-:Y:S01]  /*2cb0*/  PRMT R6, R2, 0x654, R6 ;  /* 0x0000065402067816 */ /* 0x000fe20000000006 */
[----:B-12---:R-:W-:Y:S06]  /*2cc0*/  @!P0 BRA `(.L_x_52) ;  /* 0x0000004c00488947 */ /* 0x006fec0003800000 */
.L_x_155:
[----:B------:R-:W-:Y:S01]  /*2cd0*/  ULEA UR4, UR6, UR37, 0x4 ;  /* 0x0000002506047291 */ /* 0x000fe2000f8e20ff */
[----:B------:R-:W-:Y:S01]  /*2ce0*/  SEL R3, R6, R3, !P2 ;  /* 0x0000000306037207 */ /* 0x000fe20005000000 */
[----:B------:R-:W-:Y:S01]  /*2cf0*/  UIADD3 UR5, UPT, UPT, UR5, 0x110, URZ ;  /* 0x0000011005057890 */ /* 0x000fe2000fffe0ff */
[----:B-1----:R-:W-:Y:S01]  /*2d00*/  LEA R0, R11, UR37, 0x3 ;  /* 0x000000250b007c11 */ /* 0x002fe2000f8e18ff */
[----:B------:R-:W-:Y:S01]  /*2d10*/  UIADD3 UR4, UPT, UPT, UR4, 0x1a0, URZ ;  /* 0x000001a004047890 */ /* 0x000fe2000fffe0ff */
[----:B------:R1:W-:Y:S01]  /*2d20*/  @!P2 SYNCS.ARRIVE.TRANS64.RED RZ, [R3+URZ], R4 ;  /* 0x0000000403ffa9a7 */ /* 0x0003e200080004ff */
[----:B------:R-:W-:Y:S01]  /*2d30*/  UIADD3 UR6, UPT, UPT, UR6, 0x1, URZ ;  /* 0x0000000106067890 */ /* 0x000fe2000fffe0ff */
[----:B------:R-:W-:-:S03]  /*2d40*/  VIADD R8, R8, 0x1 ;  /* 0x0000000108087836 */ /* 0x000fc60000000000 */
[----:B------:R-:W-:Y:S02]  /*2d50*/  UISETP.NE.AND UP0, UPT, UR6, 0x2, UPT ;  /* 0x000000020600788c */ /* 0x000fe4000bf05270 */
[----:B------:R-:W-:Y:S01]  /*2d60*/  ISETP.NE.AND P0, PT, R8, 0x2, PT ;  /* 0x000000020800780c */ /* 0x000fe20003f05270 */
[----:B------:R-:W-:Y:S06]  /*2d70*/  UGETNEXTWORKID.BROADCAST [UR4], [UR5] ;  /* 0x00000000040073ca */ /* 0x000fec0008000100 */
[----:B------:R-:W-:Y:S02]  /*2d80*/  USEL UR4, URZ, 0x1, UP0 ;  /* 0x00000001ff047887 */ /* 0x000fe40008000000 */
[----:B------:R-:W-:-:S04]  /*2d90*/  USEL UR6, UR6, URZ, UP0 ;  /* 0x000000ff06067287 */ /* 0x000fc80008000000 */
[----:B------:R-:W-:Y:S02]  /*2da0*/  LOP3.LUT R12, R12, UR4, RZ, 0x3c, !PT ;  /* 0x000000040c0c7c12 */ /* 0x000fe4000f8e3cff */
[----:B-1----:R-:W-:-:S04]  /*2db0*/  SHF.L.U32 R4, R10, 0x1f, RZ ;  /* 0x0000001f0a047819 */ /* 0x002fc800000006ff */
[----:B------:R-:W1:Y:S02]  /*2dc0*/  SYNCS.PHASECHK.TRANS64.TRYWAIT P1, [R0+URZ+0x110], R4 ;  /* 0x00011004000075a7 */ /* 0x000e6400080211ff */
[----:B-1----:R-:W-:Y:S05]  /*2dd0*/  @!P1 BRA `(.L_x_53) ;  /* 0x0000004c001c9947 */ /* 0x002fea0003800000 */
.L_x_156:
[C---:B-1----:R-:W-:Y:S01]  /*2de0*/  LEA R4, R11.reuse, UR37, 0x4 ;  /* 0x000000250b047c11 */ /* 0x042fe2000f8e20ff */
[----:B------:R-:W-:Y:S01]  /*2df0*/  VIADD R0, R0, 0x120 ;  /* 0x0000012000007836 */ /* 0x000fe20000000000 */
[----:B------:R-:W-:Y:S01]  /*2e00*/  SEL R8, R8, RZ, P0 ;  /* 0x000000ff08087207 */ /* 0x000fe20000000000 */
[----:B------:R-:W-:-:S03]  /*2e10*/  VIADD R11, R11, 0x1 ;  /* 0x000000010b0b7836 */ /* 0x000fc60000000000 */
[----:B------:R-:W1:Y:S01]  /*2e20*/  LDS.128 R4, [R4+0x1a0] ;  /* 0x0001a00004047984 */ /* 0x000e620000000c00 */
[----:B------:R-:W-:Y:S02]  /*2e30*/  PRMT R0, RZ, 0x654, R0 ;  /* 0x00000654ff007816 */ /* 0x000fe40000000000 */
[C---:B------:R-:W-:Y:S01]  /*2e40*/  ISETP.NE.AND P1, PT, R11.reuse, 0x2, PT ;  /* 0x000000020b00780c */ /* 0x040fe20003f25270 */
[----:B------:R-:W-:Y:S01]  /*2e50*/  @!PT LDS RZ, [RZ] ;  /* 0x00000000fffff984 */ /* 0x000fe20000000800 */
[----:B------:R-:W-:Y:S01]  /*2e60*/  @!PT LDS RZ, [RZ] ;  /* 0x00000000fffff984 */ /* 0x000fe20000000800 */
[----:B------:R-:W-:Y:S01]  /*2e70*/  @!PT LDS RZ, [RZ] ;  /* 0x00000000fffff984 */ /* 0x000fe20000000800 */
[----:B------:R-:W-:Y:S01]  /*2e80*/  @!PT LDS RZ, [RZ] ;  /* 0x00000000fffff984 */ /* 0x000fe20000000800 */
[----:B------:R2:W-:Y:S06]  /*2e90*/  MEMBAR.ALL.CTA ;  /* 0x0000000000007992 */ /* 0x0005ec0000008000 */
[----:B--2---:R-:W2:Y:S01]  /*2ea0*/  FENCE.VIEW.ASYNC.S ;  /* 0x00000000000073c6 */ /* 0x004ea20000000000 */
[----:B------:R-:W-:Y:S01]  /*2eb0*/  SEL R11, R11, RZ, P1 ;  /* 0x000000ff0b0b7207 */ /* 0x000fe20000800000 */
[----:B--2---:R2:W-:Y:S01]  /*2ec0*/  SYNCS.ARRIVE.TRANS64.RED.A1T0 RZ, [R0+URZ], RZ ;  /* 0x000000ff00ff79a7 */ /* 0x0045e200081004ff */
[----:B-1----:R-:W-:-:S02]  /*2ed0*/  LOP3.LUT P3, RZ, R6, 0x1, RZ, 0xc0, !PT ;  /* 0x0000000106ff7812 */ /* 0x002fc4000786c0ff */
[----:B------:R-:W-:-:S04]  /*2ee0*/  SEL R4, RZ, 0x1, P1 ;  /* 0x00000001ff047807 */ /* 0x000fc80000800000 */
[----:B------:R-:W-:Y:S02]  /*2ef0*/  LOP3.LUT R10, R10, R4, RZ, 0x3c, !PT ;  /* 0x000000040a0a7212 */ /* 0x000fe400078e3cff */
[----:B--2---:R-:W-:-:S04]  /*2f00*/  SEL R0, RZ, 0x1, P0 ;  /* 0x00000001ff007807 */ /* 0x004fc80000000000 */
[----:B------:R-:W-:Y:S01]  /*2f10*/  LOP3.LUT R9, R9, R0, RZ, 0x3c, !PT ;  /* 0x0000000009097212 */ /* 0x000fe200078e3cff */
[----:B------:R-:W-:Y:S06]  /*2f20*/  @P3 BRA `(.L_x_54) ;  /* 0xfffffffc002c3947 */ /* 0x000fec000383ffff */
[----:B------:R-:W-:Y:S01]  /*2f30*/  ULEA UR5, UR6, UR37, 0x3 ;  /* 0x0000002506057291 */ /* 0x000fe2000f8e18ff */
[----:B------:R-:W-:-:S08]  /*2f40*/  SHF.L.U32 R2, R12, 0x1f, RZ ;  /* 0x0000001f0c027819 */ /* 0x000fd000000006ff */
[----:B------:R-:W1:Y:S02]  /*2f50*/  SYNCS.PHASECHK.TRANS64 P0, [UR5+0x120], R2 ;  /* 0x00012002ff0075a7 */ /* 0x000e640008001005 */
[----:B-1----:R-:W-:Y:S05]  /*2f60*/  @P0 BRA `(.L_x_55) ;  /* 0x0000000000080947 */ /* 0x002fea0003800000 */
[----:B------:R-:W1:Y:S02]  /*2f70*/  SYNCS.PHASECHK.TRANS64.TRYWAIT P0, [UR5+0x120], R2 ;  /* 0x00012002ff0075a7 */ /* 0x000e640008001105 */
[----:B-1----:R-:W-:Y:S05]  /*2f80*/  @!P0 BRA `(.L_x_56) ;  /* 0x0000004800c48947 */ /* 0x002fea0003800000 */
.L_x_55:
[----:B------:R-:W-:-:S04]  /*2f90*/  UIADD3 UR4, UPT, UPT, UR6, 0x1, URZ ;  /* 0x0000000106047890 */ /* 0x000fc8000fffe0ff */
[----:B------:R-:W-:-:S04]  /*2fa0*/  UISETP.NE.AND UP0, UPT, UR4, 0x2, UPT ;  /* 0x000000020400788c */ /* 0x000fc8000bf05270 */
[----:B------:R-:W-:Y:S02]  /*2fb0*/  USEL UR7, URZ, 0x1, UP0 ;  /* 0x00000001ff077887 */ /* 0x000fe40008000000 */
[----:B------:R-:W-:-:S04]  /*2fc0*/  USEL UR4, UR4, URZ, UP0 ;  /* 0x000000ff04047287 */ /* 0x000fc80008000000 */
[----:B------:R-:W-:Y:S01]  /*2fd0*/  ULEA UR4, UR4, UR37, 0x3 ;  /* 0x0000002504047291 */ /* 0x000fe2000f8e18ff */
[----:B-1----:R-:W-:-:S04]  /*2fe0*/  LOP3.LUT R2, R12, UR7, RZ, 0x3c, !PT ;  /* 0x000000070c027c12 */ /* 0x002fc8000f8e3cff */
[----:B------:R-:W-:-:S04]  /*2ff0*/  SHF.L.U32 R0, R2, 0x1f, RZ ;  /* 0x0000001f02007819 */ /* 0x000fc800000006ff */
[----:B------:R-:W1:Y:S02]  /*3000*/  SYNCS.PHASECHK.TRANS64 P0, [UR4+0x120], R0 ;  /* 0x00012000ff0075a7 */ /* 0x000e640008001004 */
[----:B-1----:R-:W-:Y:S05]  /*3010*/  @P0 EXIT ;  /* 0x000000000000094d */ /* 0x002fea0003800000 */
[----:B------:R-:W-:Y:S02]  /*3020*/  SHF.L.U32 R2, R2, 0x1f, RZ ;  /* 0x0000001f02027819 */ /* 0x000fe400000006ff */
[----:B------:R-:W-:-:S07]  /*3030*/  MOV R0, UR4 ;  /* 0x0000000400007c02 */ /* 0x000fce0008000f00 */
.L_x_57:
[----:B-1----:R1:W2:Y:S02]  /*3040*/  SYNCS.PHASECHK.TRANS64.TRYWAIT P0, [R0+URZ+0x120], R2 ;  /* 0x00012002000075a7 */ /* 0x0022a400080011ff */
[----:B--2---:R-:W-:Y:S05]  /*3050*/  @!P0 NANOSLEEP.SYNCS 0x989680 ;  /* 0x009896800000895d */ /* 0x004fea0003900000 */
[----:B------:R-:W2:Y:S02]  /*3060*/  @!P0 SYNCS.PHASECHK.TRANS64 P0, [R0+URZ+0x120], R2 ;  /* 0x00012002000085a7 */ /* 0x000ea400080010ff */
[----:B--2---:R-:W-:Y:S05]  /*3070*/  @P0 EXIT ;  /* 0x000000000000094d */ /* 0x004fea0003800000 */
[----:B------:R-:W-:Y:S05]  /*3080*/  BRA `(.L_x_57) ;  /* 0xfffffffc00ec7947 */ /* 0x000fea000383ffff */
.L_x_50:
[----:B------:R-:W-:-:S09]  /*3090*/  UISETP.NE.AND UP1, UPT, UR8, URZ, UPT ;  /* 0x000000ff0800728c */ /* 0x000fd2000bf25270 */
[----:B------:R-:W-:Y:S05]  /*30a0*/  BRA.U UP1, `(.L_x_58) ;  /* 0x0000000d01cc7547 */ /* 0x000fea000b800000 */
[----:B------:R-:W-:Y:S01]  /*30b0*/  UMOV UR4, 0x40 ;  /* 0x0000004000047882 */ /* 0x000fe20000000000 */
[----:B------:R-:W-:Y:S01]  /*30c0*/  NOP ;  /* 0x0000000000007918 */ /* 0x000fe20000000000 */
[----:B------:R-:W-:Y:S01]  /*30d0*/  ULEA UR4, UR37, UR4, 0x18 ;  /* 0x0000000425047291 */ /* 0x000fe2000f8ec0ff */
[----:B------:R-:W-:Y:S02]  /*30e0*/  UMOV UR5, 0x400 ;  /* 0x0000040000057882 */ /* 0x000fe40000000000 */
[----:B------:R-:W-:-:S06]  /*30f0*/  ULEA UR37, UR37, UR5, 0x18 ;  /* 0x0000000525257291 */ /* 0x000fcc000f8ec0ff */
[----:B------:R-:W1:Y:S02]  /*3100*/  LDS.U8 R0, [UR4+0x1c] ;  /* 0x00001c04ff007984 */ /* 0x000e640008000000 */
[----:B-1----:R-:W-:-:S13]  /*3110*/  ISETP.NE.AND P0, PT, R0, RZ, PT ;  /* 0x000000ff0000720c */ /* 0x002fda0003f05270 */
[----:B------:R-:W-:Y:S05]  /*3120*/  @P0 BRA `(.L_x_59) ;  /* 0x0000000000580947 */ /* 0x000fea0003800000 */
[----:B------:R-:W-:-:S13]  /*3130*/  ELECT P0, URZ, PT ;  /* 0x0000000000ff782f */ /* 0x000fda0003800000 */
[----:B------:R-:W-:Y:S05]  /*3140*/  @!P0 BRA `(.L_x_60) ;  /* 0x0000000000608947 */ /* 0x000fea0003800000 */
[----:B------:R-:W-:Y:S01]  /*3150*/  UMOV UR5, 0x10 ;  /* 0x0000001000057882 */ /* 0x000fe20000000000 */
[----:B------:R-:W-:Y:S01]  /*3160*/  HFMA2 R0, -RZ, RZ, 0, 5.9604644775390625e-08 ;  /* 0x00000001ff007431 */ /* 0x000fe200000001ff */
[----:B------:R-:W-:-:S03]  /*3170*/  MOV R2, 0xffff ;  /* 0x0000ffff00027802 */ /* 0x000fc60000000f00 */
[----:B------:R-:W-:Y:S04]  /*3180*/  DEPBAR.LE SB1, 0x36 ;  /* 0x00009d800000791a */ /* 0x000fe80000000000 */
[----:B------:R-:W1:Y:S02]  /*3190*/  UTCATOMSWS.FIND_AND_SET.ALIGN UP0, UR5, UR5 ;  /* 0x00000005000575e3 */ /* 0x000e640008000800 */
[----:B-1----:R-:W-:Y:S01]  /*31a0*/  MOV R3, UR5 ;  /* 0x0000000500037c02 */ /* 0x002fe20008000f00 */
[----:B------:R-:W-:Y:S06]  /*31b0*/  BRA.U UP0, `(.L_x_61) ;  /* 0x0000000100187547 */ /* 0x000fec000b800000 */
.L_x_62:
[----:B------:R-:W-:Y:S05]  /*31c0*/  NANOSLEEP 0x64 ;  /* 0x000000640000795d */ /* 0x000fea0003800000 */
[----:B------:R-:W-:-:S05]  /*31d0*/  UMOV UR5, 0x10 ;  /* 0x0000001000057882 */ /* 0x000fca0000000000 */
[----:B------:R-:W-:Y:S04]  /*31e0*/  DEPBAR.LE SB1, 0x36 ;  /* 0x00009d800000791a */ /* 0x000fe80000000000 */
[----:B------:R-:W1:Y:S02]  /*31f0*/  UTCATOMSWS.FIND_AND_SET.ALIGN UP0, UR5, UR5 ;  /* 0x00000005000575e3 */ /* 0x000e640008000800 */
[----:B-1----:R-:W-:Y:S01]  /*3200*/  MOV R3, UR5 ;  /* 0x0000000500037c02 */ /* 0x002fe20008000f00 */
[----:B------:R-:W-:Y:S05]  /*3210*/  BRA.U !UP0, `(.L_x_62) ;  /* 0xfffffffd08e87547 */ /* 0x000fea000b83ffff */
.L_x_61:
[-C--:B------:R-:W-:Y:S02]  /*3220*/  SHF.L.U32 R2, R2, R3.reuse, RZ ;  /* 0x0000000302027219 */ /* 0x080fe400000006ff */
[----:B------:R-:W-:Y:S01]  /*3230*/  SHF.L.U32 R0, R0, R3, RZ ;  /* 0x0000000300007219 */ /* 0x000fe200000006ff */
[----:B------:R-:W-:Y:S02]  /*3240*/  IMAD.SHL.U32 R3, R3, 0x20, RZ ;  /* 0x0000002003037824 */ /* 0x000fe400078e00ff */
[----:B------:R1:W-:Y:S04]  /*3250*/  ATOMS.OR RZ, [UR4+0x14], R2 ;  /* 0x00001402ffff798c */ /* 0x0003e8000b000004 */
[----:B------:R1:W-:Y:S04]  /*3260*/  ATOMS.OR RZ, [UR4+0x18], R0 ;  /* 0x00001800ffff798c */ /* 0x0003e8000b000004 */
[----:B------:R1:W-:Y:S01]  /*3270*/  STS [UR37+0x1c0], R3 ;  /* 0x0001c003ff007988 */ /* 0x0003e20008000825 */
[----:B------:R-:W-:Y:S05]  /*3280*/  BRA `(.L_x_60) ;  /* 0x0000000000107947 */ /* 0x000fea0003800000 */
.L_x_59:
[----:B------:R-:W-:Y:S02]  /*3290*/  MOV R0, 0xffffffff ;  /* 0xffffffff00007802 */ /* 0x000fe40000000f00 */
[----:B------:R-:W-:-:S03]  /*32a0*/  MOV R2, 0x32d0 ;  /* 0x000032d000027802 */ /* 0x000fc60000000f00 */
[----:B------:R1:W-:Y:S04]  /*32b0*/  STS [UR37+0x1c0], R0 ;  /* 0x0001c000ff007988 */ /* 0x0003e80008000825 */
[----:B-1-3-5:R-:W-:Y:S05]  /*32c0*/  CALL.REL.NOINC `($__internal_1_$__cuda_sm10x_tcgen05_guardrail_trap_phase_invalid_during_alloc) ;  /* 0x0000004c00987944 */ /* 0x02afea0003c00000 */
.L_x_60:
[----:B------:R-:W-:Y:S05]  /*32d0*/  WARPSYNC.ALL ;  /* 0x0000000000007948 */ /* 0x000fea0003800000 */
[----:B------:R-:W2:Y:S01]  /*32e0*/  S2UR UR5, SR_CgaCtaId ;  /* 0x00000000000579c3 */ /* 0x000ea20000008800 */
[----:B------:R-:W-:Y:S01]  /*32f0*/  UMOV UR4, 0x400 ;  /* 0x0000040000047882 */ /* 0x000fe20000000000 */
[----:B------:R-:W-:-:S06]  /*3300*/  NOP ;  /* 0x0000000000007918 */ /* 0x000fcc0000000000 */
[----:B------:R-:W-:Y:S06]  /*3310*/  BAR.ARV 0x6, 0xa0 ;  /* 0x0182800000007b1d */ /* 0x000fec0000002000 */
[----:B------:R-:W4:Y:S01]  /*3320*/  LDCU UR7, c[0x0][0x38c] ;  /* 0x00007180ff0777ac */ /* 0x000f220008000800 */
[----:B------:R-:W-:Y:S01]  /*3330*/  IMAD.MOV.U32 R11, RZ, RZ, 0x1 ;  /* 0x00000001ff0b7424 */ /* 0x000fe200078e00ff */
[----:B------:R-:W-:Y:S01]  /*3340*/  CS2R R8, SRZ ;  /* 0x0000000000087805 */ /* 0x000fe2000001ff00 */
[----:B------:R-:W-:Y:S01]  /*3350*/  IMAD.MOV.U32 R10, RZ, RZ, RZ ;  /* 0x000000ffff0a7224 */ /* 0x000fe200078e00ff */
[----:B------:R-:W3:Y:S01]  /*3360*/  LDCU UR6, c[0x0][0x38c] ;  /* 0x00007180ff0677ac */ /* 0x000ee20008000800 */
[----:B------:R-:W-:Y:S01]  /*3370*/  UMOV UR15, URZ ;  /* 0x000000ff000f7c82 */ /* 0x000fe20008000000 */
[----:B------:R-:W-:Y:S01]  /*3380*/  UMOV UR14, URZ ;  /* 0x000000ff000e7c82 */ /* 0x000fe20008000000 */
[----:B--2---:R-:W-:Y:S01]  /*3390*/  ULEA UR5, UR5, UR4, 0x18 ;  /* 0x0000000405057291 */ /* 0x004fe2000f8ec0ff */
[----:B------:R-:W-:Y:S01]  /*33a0*/  UMOV UR24, 0x0 ;  /* 0x0000000000187882 */ /* 0x000fe20000000000 */
[----:B------:R-:W-:-:S02]  /*33b0*/  UMOV UR25, 0x4100010 ;  /* 0x0410001000197882 */ /* 0x000fc40000000000 */
[----:B------:R-:W-:Y:S02]  /*33c0*/  UIADD3 UR10, UPT, UPT, UR5, 0x3400, URZ ;  /* 0x00003400050a7890 */ /* 0x000fe4000fffe0ff */
[----:B------:R-:W-:Y:S02]  /*33d0*/  UIADD3 UR11, UPT, UPT, UR5, 0x1d400, URZ ;  /* 0x0001d400050b7890 */ /* 0x000fe4000fffe0ff */
[----:B----4-:R-:W-:Y:S01]  /*33e0*/  UIADD3 UR7, UPT, UPT, UR7, 0x3f, URZ ;  /* 0x0000003f07077890 */ /* 0x010fe2000fffe0ff */
[----:B-1----:R-:W1:Y:S01]  /*33f0*/  LDS R0, [UR5+0x1c0] ;  /* 0x0001c005ff007984 */ /* 0x002e620008000800 */
[----:B------:R-:W-:Y:S02]  /*3400*/  USHF.R.U32.HI UR10, URZ, 0x4, UR10 ;  /* 0x00000004ff0a7899 */ /* 0x000fe4000801160a */
[----:B------:R-:W-:Y:S02]  /*3410*/  USHF.R.S32.HI UR4, URZ, 0x1f, UR7 ;  /* 0x0000001fff047899 */ /* 0x000fe40008011407 */
[----:B------:R-:W-:-:S02]  /*3420*/  USHF.R.U32.HI UR11, URZ, 0x4, UR11 ;  /* 0x00000004ff0b7899 */ /* 0x000fc4000801160b */
[----:B------:R-:W-:Y:S02]  /*3430*/  ULEA.HI UR4, UR4, UR7, URZ, 0x6 ;  /* 0x0000000704047291 */ /* 0x000fe4000f8f30ff */
[----:B------:R-:W-:Y:S02]  /*3440*/  ULOP3.LUT UR10, UR10, 0x3fff, URZ, 0xc0, !UPT ;  /* 0x00003fff0a0a7892 */ /* 0x000fe4000f8ec0ff */
[----:B------:R-:W-:Y:S02]  /*3450*/  USHF.R.S32.HI UR4, URZ, 0x6, UR4 ;  /* 0x00000006ff047899 */ /* 0x000fe40008011404 */
[----:B------:R-:W-:Y:S02]  /*3460*/  ULOP3.LUT UR11, UR11, 0x3fff, URZ, 0xc0, !UPT ;  /* 0x00003fff0b0b7892 */ /* 0x000fe4000f8ec0ff */
[----:B------:R-:W-:Y:S01]  /*3470*/  UISETP.LT.AND UP0, UPT, UR4, 0x1, UPT ;  /* 0x000000010400788c */ /* 0x000fe2000bf01270 */
[----:B------:R-:W-:Y:S01]  /*3480*/  UMOV UR22, 0x0 ;  /* 0x0000000000167882 */ /* 0x000fe20000000000 */
[----:B------:R-:W-:-:S02]  /*3490*/  UMOV UR23, 0x4100010 ;  /* 0x0410001000177882 */ /* 0x000fc40000000000 */
[----:B------:R-:W-:Y:S02]  /*34a0*/  USEL UR9, UR4, 0x1, !UP0 ;  /* 0x0000000104097887 */ /* 0x000fe4000c000000 */
[----:B------:R-:W-:Y:S02]  /*34b0*/  ULOP3.LUT UR10, UR10, 0x10000, URZ, 0xfc, !UPT ;  /* 0x000100000a0a7892 */ /* 0x000fe4000f8efcff */
[----:B------:R-:W-:Y:S02]  /*34c0*/  ULOP3.LUT UR11, UR11, 0x10000, URZ, 0xfc, !UPT ;  /* 0x000100000b0b7892 */ /* 0x000fe4000f8efcff */
[----:B------:R-:W-:Y:S02]  /*34d0*/  UIADD3 UR9, UPT, UPT, -UR9, URZ, URZ ;  /* 0x000000ff09097290 */ /* 0x000fe4000fffe1ff */
[----:B---3--:R-:W-:Y:S01]  /*34e0*/  UISETP.GE.AND UP3, UPT, UR6, 0x1, UPT ;  /* 0x000000010600788c */ /* 0x008fe2000bf66270 */
[----:B------:R-:W-:Y:S01]  /*34f0*/  UMOV UR20, 0x0 ;  /* 0x0000000000147882 */ /* 0x000fe20000000000 */
[----:B------:R-:W-:Y:S01]  /*3500*/  UMOV UR21, 0x4100010 ;  /* 0x0410001000157882 */ /* 0x000fe20000000000 */
[----:B------:R-:W-:Y:S01]  /*3510*/  UMOV UR18, 0x0 ;  /* 0x0000000000127882 */ /* 0x000fe20000000000 */
[----:B------:R-:W-:Y:S01]  /*3520*/  UMOV UR19, 0x4100010 ;  /* 0x0410001000137882 */ /* 0x000fe20000000000 */
[----:B-1----:R-:W-:-:S15]  /*3530*/  R2UR UR16, R0 ;  /* 0x00000000001072ca */ /* 0x002fde00000e0000 */
.L_x_69:
[----:B------:R-:W-:Y:S02]  /*3540*/  LEA R0, R10, UR5, 0x3 ;  /* 0x000000050a007c11 */ /* 0x000fe4000f8e18ff */
[----:B------:R-:W-:Y:S02]  /*3550*/  SHF.L.U32 R2, R9, 0x1f, RZ ;  /* 0x0000001f09027819 */ /* 0x000fe400000006ff */
[----:B------:R-:W-:Y:S01]  /*3560*/  PLOP3.LUT P0, PT, PT, PT, UP3, 0x80, 0x8 ;  /* 0x000000000008781c */ /* 0x000fe20003f0f038 */
[----:B------:R-:W-:Y:S01]  /*3570*/  VIADD R3, R0, 0x120 ;  /* 0x0000012000037836 */ /* 0x000fe20000000000 */
[----:B-1----:R-:W1:Y:S02]  /*3580*/  SYNCS.PHASECHK.TRANS64.TRYWAIT P1, [R0+URZ+0x110], R2 ;  /* 0x00011002000075a7 */ /* 0x002e6400080211ff */
[----:B-1-3--:R-:W-:Y:S09]  /*3590*/  @!P1 BRA `(.L_x_63) ;  /* 0x0000004400589947 */ /* 0x00aff20003800000 */
.L_x_158:
[----:B------:R-:W-:Y:S01]  /*35a0*/  LEA R4, R10, UR5, 0x4 ;  /* 0x000000050a047c11 */ /* 0x000fe2000f8e20ff */
[----:B------:R-:W-:Y:S01]  /*35b0*/  @UP3 ULEA UR6, UR14, UR5, 0x3 ;  /* 0x000000050e063291 */ /* 0x000fe2000f8e18ff */
[----:B------:R-:W-:Y:S01]  /*35c0*/  PLOP3.LUT P2, PT, PT, PT, PT, 0x80, 0x8 ;  /* 0x000000000008781c */ /* 0x000fe20003f4f070 */
[----:B------:R-:W-:Y:S01]  /*35d0*/  ULEA UR7, UR15, UR5, 0x3 ;  /* 0x000000050f077291 */ /* 0x000fe2000f8e18ff */
[----:B------:R-:W-:Y:S02]  /*35e0*/  PRMT R3, RZ, 0x654, R3 ;  /* 0x00000654ff037816 */ /* 0x000fe40000000003 */
[----:B------:R-:W2:Y:S01]  /*35f0*/  LDS.128 R4, [R4+0x1a0] ;  /* 0x0001a00004047984 */ /* 0x000ea20000000c00 */
[----:B-1----:R-:W-:Y:S02]  /*3600*/  @P0 SHF.L.U32 R2, R8, 0x1f, RZ ;  /* 0x0000001f08020819 */ /* 0x002fe400000006ff */
[----:B------:R-:W-:Y:S01]  /*3610*/  SHF.L.U32 R0, R11, 0x1f, RZ ;  /* 0x0000001f0b007819 */ /* 0x000fe200000006ff */
[----:B------:R-:W-:Y:S01]  /*3620*/  @!PT LDS RZ, [RZ] ;  /* 0x00000000fffff984 */ /* 0x000fe20000000800 */
[----:B------:R-:W-:Y:S01]  /*3630*/  @!PT LDS RZ, [RZ] ;  /* 0x00000000fffff984 */ /* 0x000fe20000000800 */
[----:B------:R-:W-:Y:S01]  /*3640*/  @!PT LDS RZ, [RZ] ;  /* 0x00000000fffff984 */ /* 0x000fe20000000800 */
[----:B------:R-:W-:Y:S01]  /*3650*/  @!PT LDS RZ, [RZ] ;  /* 0x00000000fffff984 */ /* 0x000fe20000000800 */
[----:B------:R1:W-:Y:S06]  /*3660*/  MEMBAR.ALL.CTA ;  /* 0x0000000000007992 */ /* 0x0003ec0000008000 */
[----:B-1----:R-:W1:Y:S02]  /*3670*/  FENCE.VIEW.ASYNC.S ;  /* 0x00000000000073c6 */ /* 0x002e640000000000 */
[----:B-1----:R1:W-:Y:S01]  /*3680*/  SYNCS.ARRIVE.TRANS64.RED.A1T0 RZ, [R3+URZ], RZ ;  /* 0x000000ff03ff79a7 */ /* 0x0023e200081004ff */
[----:B------:R1:W3:Y:S01]  /*3690*/  @P0 SYNCS.PHASECHK.TRANS64.TRYWAIT P2, [UR6], R2 ;  /* 0x00000002ff0005a7 */ /* 0x0002e20008041106 */
[----:B------:R-:W-:Y:S01]  /*36a0*/  ULEA.HI UR6, UR15, UR15, URZ, 0x1 ;  /* 0x0000000f0f067291 */ /* 0x000fe2000f8f08ff */
[----:B--2---:R-:W-:-:S03]  /*36b0*/  LOP3.LUT P1, RZ, R6, 0x1, RZ, 0xc0, !PT ;  /* 0x0000000106ff7812 */ /* 0x004fc6000782c0ff */
[----:B------:R-:W-:Y:S02]  /*36c0*/  USHF.L.U32 UR8, UR6, 0x5, URZ ;  /* 0x0000000506087899 */ /* 0x000fe400080006ff */
[----:B------:R-:W-:Y:S02]  /*36d0*/  ULOP3.LUT UR6, UR6, 0xffe, URZ, 0xc0, !UPT ;  /* 0x00000ffe06067892 */ /* 0x000fe4000f8ec0ff */
[----:B------:R-:W-:Y:S02]  /*36e0*/  ULOP3.LUT UR8, UR8, 0xffffffc0, URZ, 0xc0, !UPT ;  /* 0xffffffc008087892 */ /* 0x000fe4000f8ec0ff */
[----:B------:R-:W-:Y:S02]  /*36f0*/  UIADD3 UR6, UPT, UPT, -UR6, UR15, URZ ;  /* 0x0000000f06067290 */ /* 0x000fe4000fffe1ff */
[----:B------:R-:W-:Y:S01]  /*3700*/  UIADD3 UR8, UPT, UPT, UR16, UR8, URZ ;  /* 0x0000000810087290 */ /* 0x000fe2000fffe0ff */
[----:B------:R-:W2:Y:S03]  /*3710*/  SYNCS.PHASECHK.TRANS64.TRYWAIT P0, [UR7+0x150], R0 ;  /* 0x00015000ff0075a7 */ /* 0x000ea60008001107 */
[----:B------:R-:W-:Y:S01]  /*3720*/  ULEA UR8, UR6, UR8, 0x14 ;  /* 0x0000000806087291 */ /* 0x000fe2000f8ea0ff */
[----:B-123--:R-:W-:Y:S11]  /*3730*/  @!P0 BRA `(.L_x_64) ;  /* 0x0000004400048947 */ /* 0x00eff60003800000 */
.L_x_160:
[----:B------:R-:W-:Y:S01]  /*3740*/  IADD3 R10, PT, PT, R10, 0x1, RZ ;  /* 0x000000010a0a7810 */ /* 0x000fe20007ffe0ff */
[----:B------:R-:W-:Y:S06]  /*3750*/  BRA.U !UP3, `(.L_x_65) ;  /* 0x000000010bc07547 */ /* 0x000fec000b800000 */
[----:B------:R-:W-:Y:S01]  /*3760*/  UPLOP3.LUT UP4, UPT, UPT, UPT, UPT, 0x40, 0x4 ;  /* 0x000000000004789c */ /* 0x000fe20003f8e870 */
[----:B------:R-:W-:Y:S01]  /*3770*/  UMOV UR13, UR9 ;  /* 0x00000009000d7c82 */ /* 0x000fe20008000000 */
[----:B------:R-:W-:Y:S01]  /*3780*/  UMOV UR12, UR4 ;  /* 0x00000004000c7c82 */ /* 0x000fe20008000000 */
[----:B------:R-:W-:-:S08]  /*3790*/  UMOV UR17, UR14 ;  /* 0x0000000e00117c82 */ /* 0x000fd00008000000 */
.L_x_68:
[----:B------:R-:W-:Y:S02]  /*37a0*/  UIADD3 UR13, UPT, UPT, UR13, 0x1, URZ ;  /* 0x000000010d0d7890 */ /* 0x000fe4000fffe0ff */
[----:B--2---:R-:W-:Y:S02]  /*37b0*/  ULEA UR6, UR17, UR5, 0x3 ;  /* 0x0000000511067291 */ /* 0x004fe4000f8e18ff */
[----:B------:R-:W-:Y:S01]  /*37c0*/  UISETP.NE.AND UP0, UPT, UR13, URZ, UPT ;  /* 0x000000ff0d00728c */ /* 0x000fe2000bf05270 */
[----:B---3--:R-:W-:Y:S10]  /*37d0*/  @P2 BRA `(.L_x_66) ;  /* 0x00000000000c2947 */ /* 0x008ff40003800000 */
[----:B-1----:R-:W-:Y:S04]  /*37e0*/  SHF.L.U32 R2, R8, 0x1f, RZ ;  /* 0x0000001f08027819 */ /* 0x002fe800000006ff */
[----:B------:R-:W1:Y:S02]  /*37f0*/  SYNCS.PHASECHK.TRANS64.TRYWAIT P0, [UR6], R2 ;  /* 0x00000002ff0075a7 */ /* 0x000e640008001106 */
[----:B-1----:R-:W-:Y:S05]  /*3800*/  @!P0 BRA `(.L_x_67) ;  /* 0x0000004000e88947 */ /* 0x002fea0003800000 */
.L_x_66:
[----:B------:R-:W-:Y:S01]  /*3810*/  UISETP.NE.AND UP1, UPT, UR12, 0x1, UPT ;  /* 0x000000010c00788c */ /* 0x000fe2000bf25270 */
[----:B------:R-:W-:Y:S01]  /*3820*/  PLOP3.LUT P2, PT, PT, PT, PT, 0x80, 0x8 ;  /* 0x000000000008781c */ /* 0x000fe20003f4f070 */
[----:B------:R-:W-:Y:S02]  /*3830*/  UIADD3 UR14, UPT, UPT, UR17, 0x1, URZ ;  /* 0x00000001110e7890 */ /* 0x000fe4000fffe0ff */
[----:B------:R-:W-:Y:S02]  /*3840*/  ULEA UR28, UR17, UR11, 0x9 ;  /* 0x0000000b111c7291 */ /* 0x000fe4000f8e48ff */
[----:B------:R-:W-:Y:S01]  /*3850*/  UISETP.NE.AND UP2, UPT, UR14, 0xd, UPT ;  /* 0x0000000d0e00788c */ /* 0x000fe2000bf45270 */
[----:B------:R-:W-:Y:S01]  /*3860*/  PLOP3.LUT P0, PT, PT, PT, UP1, 0x80, 0x8 ;  /* 0x000000000008781c */ /* 0x000fe20003f0f018 */
[----:B------:R-:W-:Y:S02]  /*3870*/  UIADD3 UR40, UPT, UPT, UR28, 0x2, URZ ;  /* 0x000000021c287890 */ /* 0x000fe4000fffe0ff */
[----:B------:R-:W-:Y:S02]  /*3880*/  USEL UR27, URZ, 0x1, UP2 ;  /* 0x00000001ff1b7887 */ /* 0x000fe40009000000 */
[----:B------:R-:W-:Y:S02]  /*3890*/  USEL UR14, UR14, URZ, UP2 ;  /* 0x000000ff0e0e7287 */ /* 0x000fe40009000000 */
[----:B------:R-:W-:Y:S02]  /*38a0*/  UIADD3 UR36, UPT, UPT, UR28, 0x4, URZ ;  /* 0x000000041c247890 */ /* 0x000fe4000fffe0ff */
[----:B------:R-:W-:Y:S01]  /*38b0*/  @UP1 ULEA UR26, UR14, UR5, 0x3 ;  /* 0x000000050e1a1291 */ /* 0x000fe2000f8e18ff */
[----:B------:R-:W-:Y:S01]  /*38c0*/  LOP3.LUT R8, R8, UR27, RZ, 0x3c, !PT ;  /* 0x0000001b08087c12 */ /* 0x000fe2000f8e3cff */
[----:B------:R-:W-:Y:S02]  /*38d0*/  UIADD3 UR32, UPT, UPT, UR28, 0x6, URZ ;  /* 0x000000061c207890 */ /* 0x000fe4000fffe0ff */
[----:B------:R-:W-:Y:S01]  /*38e0*/  UIADD3 UR6, UPT, UPT, UR6, 0x68, URZ ;  /* 0x0000006806067890 */ /* 0x000fe2000fffe0ff */
[----:B-1----:R-:W-:Y:S01]  /*38f0*/  @P0 SHF.L.U32 R0, R8, 0x1f, RZ ;  /* 0x0000001f08000819 */ /* 0x002fe200000006ff */
[----:B------:R-:W-:Y:S01]  /*3900*/  UIADD3 UR12, UPT, UPT, UR12, -0x1, URZ ;  /* 0xffffffff0c0c7890 */ /* 0x000fe2000fffe0ff */
[----:B------:R-:W-:Y:S02]  /*3910*/  UMOV UR29, 0x40004040 ;  /* 0x40004040001d7882 */ /* 0x000fe40000000000 */
[----:B------:R2:W3:Y:S01]  /*3920*/  @P0 SYNCS.PHASECHK.TRANS64.TRYWAIT P2, [UR26], R0 ;  /* 0x00000000ff0005a7 */ /* 0x0004e2000804111a */
[----:B------:R-:W-:Y:S01]  /*3930*/  ULEA UR26, UR17, UR10, 0x9 ;  /* 0x0000000a111a7291 */ /* 0x000fe2000f8e48ff */
[----:B------:R-:W-:Y:S01]  /*3940*/  UMOV UR27, 0x40004040 ;  /* 0x40004040001b7882 */ /* 0x000fe20000000000 */
[----:B------:R-:W-:Y:S02]  /*3950*/  UMOV UR41, 0x40004040 ;  /* 0x4000404000297882 */ /* 0x000fe40000000000 */
[----:B------:R-:W-:Y:S02]  /*3960*/  UIADD3 UR38, UPT, UPT, UR26, 0x2, URZ ;  /* 0x000000021a267890 */ /* 0x000fe4000fffe0ff */
[----:B------:R-:W-:Y:S02]  /*3970*/  UIADD3 UR34, UPT, UPT, UR26, 0x4, URZ ;  /* 0x000000041a227890 */ /* 0x000fe4000fffe0ff */
[----:B------:R-:W-:Y:S01]  /*3980*/  UIADD3 UR30, UPT, UPT, UR26, 0x6, URZ ;  /* 0x000000061a1e7890 */ /* 0x000fe2000fffe0ff */
[----:B------:R2:W-:Y:S01]  /*3990*/  UTCHMMA gdesc[UR26], gdesc[UR28], tmem[UR8], tmem[UR24], idesc[UR25], UP4 ;  /* 0x00ff181c1a0075ea */ /* 0x0005e2000a000008 */
[----:B------:R-:W-:Y:S01]  /*39a0*/  UPLOP3.LUT UP4, UPT, UPT, UPT, UPT, 0x80, 0x8 ;  /* 0x000000000008789c */ /* 0x000fe20003f8f070 */
[----:B------:R-:W-:Y:S01]  /*39b0*/  UMOV UR39, 0x40004040 ;  /* 0x4000404000277882 */ /* 0x000fe20000000000 */
[----:B------:R-:W-:Y:S01]  /*39c0*/  UMOV UR37, 0x40004040 ;  /* 0x4000404000257882 */ /* 0x000fe20000000000 */
[----:B------:R2:W-:Y:S01]  /*39d0*/  UTCHMMA gdesc[UR38], gdesc[UR40], tmem[UR8], tmem[UR22], idesc[UR23], UPT ;  /* 0x00ff1628260075ea */ /* 0x0005e2000b800008 */
[----:B------:R-:W-:Y:S01]  /*39e0*/  UMOV UR35, 0x40004040 ;  /* 0x4000404000237882 */ /* 0x000fe20000000000 */
[----:B------:R-:W-:Y:S01]  /*39f0*/  UMOV UR33, 0x40004040 ;  /* 0x4000404000217882 */ /* 0x000fe20000000000 */
[----:B------:R-:W-:Y:S01]  /*3a00*/  UMOV UR31, 0x40004040 ;  /* 0x40004040001f7882 */ /* 0x000fe20000000000 */
[----:B------:R2:W-:Y:S01]  /*3a10*/  UTCHMMA gdesc[UR34], gdesc[UR36], tmem[UR8], tmem[UR20], idesc[UR21], UPT ;  /* 0x00ff1424220075ea */ /* 0x0005e2000b800008 */
[----:B------:R2:W-:Y:S01]  /*3a20*/  UTCHMMA gdesc[UR30], gdesc[UR32], tmem[UR8], tmem[UR18], idesc[UR19], UPT ;  /* 0x00ff12201e0075ea */ /* 0x0005e2000b800008 */
[----:B------:R2:W-:Y:S01]  /*3a30*/  UTCBAR [UR6], URZ ;  /* 0x000000ff060073e9 */ /* 0x0005e200080000ff */
[----:B------:R-:W-:Y:S01]  /*3a40*/  UMOV UR17, UR14 ;  /* 0x0000000e00117c82 */ /* 0x000fe20008000000 */
[----:B------:R-:W-:Y:S05]  /*3a50*/  BRA.U UP0, `(.L_x_68) ;  /* 0xfffffffd00507547 */ /* 0x000fea000b83ffff */
.L_x_65:
[----:B------:R-:W-:Y:S01]  /*3a60*/  UIADD3 UR15, UPT, UPT, UR15, 0x1, URZ ;  /* 0x000000010f0f7890 */ /* 0x000fe2000fffe0ff */
[C---:B------:R-:W-:Y:S01]  /*3a70*/  ISETP.NE.AND P0, PT, R10.reuse, 0x2, PT ;  /* 0x000000020a00780c */ /* 0x040fe20003f05270 */
[----:B------:R-:W-:Y:S02]  /*3a80*/  UIADD3 UR7, UPT, UPT, UR7, 0x130, URZ ;  /* 0x0000013007077890 */ /* 0x000fe4000fffe0ff */
[----:B------:R-:W-:Y:S01]  /*3a90*/  UISETP.NE.AND UP0, UPT, UR15, 0x4, UPT ;  /* 0x000000040f00788c */ /* 0x000fe2000bf05270 */
[----:B-12---:R-:W-:Y:S02]  /*3aa0*/  SEL R0, RZ, 0x1, P0 ;  /* 0x00000001ff007807 */ /* 0x006fe40000000000 */
[----:B------:R-:W-:Y:S01]  /*3ab0*/  SEL R10, R10, RZ, P0 ;  /* 0x000000ff0a0a7207 */ /* 0x000fe20000000000 */
[----:B------:R-:W-:Y:S01]  /*3ac0*/  USEL UR6, URZ, 0x1, UP0 ;  /* 0x00000001ff067887 */ /* 0x000fe20008000000 */
[----:B------:R-:W-:Y:S01]  /*3ad0*/  LOP3.LUT R9, R9, R0, RZ, 0x3c, !PT ;  /* 0x0000000009097212 */ /* 0x000fe200078e3cff */
[----:B------:R-:W-:Y:S01]  /*3ae0*/  USEL UR15, UR15, URZ, UP0 ;  /* 0x000000ff0f0f7287 */ /* 0x000fe20008000000 */
[----:B------:R1:W-:Y:S03]  /*3af0*/  UTCBAR [UR7], URZ ;  /* 0x000000ff070073e9 */ /* 0x0003e600080000ff */
[----:B------:R-:W-:Y:S01]  /*3b00*/  LOP3.LUT R11, R11, UR6, RZ, 0x3c, !PT ;  /* 0x000000060b0b7c12 */ /* 0x000fe2000f8e3cff */
[----:B------:R-:W-:Y:S07]  /*3b10*/  @P1 BRA `(.L_x_69) ;  /* 0xfffffff800881947 */ /* 0x000fee000383ffff */
[----:B------:R-:W2:Y:S01]  /*3b20*/  S2UR UR4, SR_CgaCtaId ;  /* 0x00000000000479c3 */ /* 0x000ea20000008800 */
[----:B------:R-:W-:Y:S01]  /*3b30*/  ELECT P0, URZ, PT ;  /* 0x0000000000ff782f */ /* 0x000fe20003800000 */
[----:B------:R-:W-:Y:S01]  /*3b40*/  IMAD.MOV.U32 R0, RZ, RZ, 0x1 ;  /* 0x00000001ff007424 */ /* 0x000fe200078e00ff */
[----:B------:R-:W-:Y:S01]  /*3b50*/  UIADD3 UR5, UPT, UPT, UR5, 0x150, URZ ;  /* 0x0000015005057890 */ /* 0x000fe2000fffe0ff */
[----:B------:R-:W-:Y:S01]  /*3b60*/  SHF.L.U32 R2, R11, 0x1f, RZ ;  /* 0x0000001f0b027819 */ /* 0x000fe200000006ff */
[----:B------:R-:W-:-:S03]  /*3b70*/  UMOV UR6, 0x40 ;  /* 0x0000004000067882 */ /* 0x000fc60000000000 */
[----:B------:R-:W-:Y:S01]  /*3b80*/  UVIRTCOUNT.DEALLOC.SMPOOL 0x80 ;  /* 0x000000800000784c */ /* 0x000fe20000000000 */
[----:B--2---:R-:W-:Y:S02]  /*3b90*/  ULEA UR4, UR4, UR6, 0x18 ;  /* 0x0000000604047291 */ /* 0x004fe4000f8ec0ff */
[----:B------:R-:W-:-:S07]  /*3ba0*/  ULEA UR6, UR15, UR5, 0x3 ;  /* 0x000000050f067291 */ /* 0x000fce000f8e18ff */
[----:B------:R2:W-:Y:S02]  /*3bb0*/  @P0 STS.U8 [UR4+0x1c], R0 ;  /* 0x00001c00ff000988 */ /* 0x0005e40008000004 */
[----:B------:R-:W4:Y:S02]  /*3bc0*/  SYNCS.PHASECHK.TRANS64.TRYWAIT P0, [UR6], R2 ;  /* 0x00000002ff0075a7 */ /* 0x000f240008001106 */
[----:B--2-4-:R-:W-:Y:S05]  /*3bd0*/  @!P0 BRA `(.L_x_70) ;  /* 0x00000040000c8947 */ /* 0x014fea0003800000 */
.L_x_163:
[----:B-1----:R-:W-:-:S04]  /*3be0*/  UIADD3 UR7, UPT, UPT, UR15, 0x1, URZ ;  /* 0x000000010f077890 */ /* 0x002fc8000fffe0ff */
[----:B------:R-:W-:-:S04]  /*3bf0*/  UISETP.NE.AND UP0, UPT, UR7, 0x4, UPT ;  /* 0x000000040700788c */ /* 0x000fc8000bf05270 */
[----:B------:R-:W-:Y:S02]  /*3c00*/  USEL UR8, URZ, 0x1, UP0 ;  /* 0x00000001ff087887 */ /* 0x000fe40008000000 */
[----:B------:R-:W-:-:S04]  /*3c10*/  USEL UR7, UR7, URZ, UP0 ;  /* 0x000000ff07077287 */ /* 0x000fc80008000000 */
[----:B------:R-:W-:Y:S01]  /*3c20*/  ULEA UR6, UR7, UR5, 0x3 ;  /* 0x0000000507067291 */ /* 0x000fe2000f8e18ff */
[----:B--2---:R-:W-:-:S04]  /*3c30*/  LOP3.LUT R2, R11, UR8, RZ, 0x3c, !PT ;  /* 0x000000080b027c12 */ /* 0x004fc8000f8e3cff */
[----:B------:R-:W-:-:S04]  /*3c40*/  SHF.L.U32 R3, R2, 0x1f, RZ ;  /* 0x0000001f02037819 */ /* 0x000fc800000006ff */
[----:B------:R-:W1:Y:S02]  /*3c50*/  SYNCS.PHASECHK.TRANS64.TRYWAIT P0, [UR6], R3 ;  /* 0x00000003ff0075a7 */ /* 0x000e640008001106 */
[----:B-1----:R-:W-:Y:S05]  /*3c60*/  @!P0 BRA `(.L_x_71) ;  /* 0x0000004000008947 */ /* 0x002fea0003800000 */
.L_x_165:
        /* <DEDUP_REMOVED lines=9> */
.L_x_167:
[----:B------:R-:W-:-:S04]  /*3d00*/  UIADD3 UR7, UPT, UPT, UR7, 0x1, URZ ;  /* 0x0000000107077890 */ /* 0x000fc8000fffe0ff */
[----:B------:R-:W-:-:S04]  /*3d10*/  UISETP.NE.AND UP0, UPT, UR7, 0x4, UPT ;  /* 0x000000040700788c */ /* 0x000fc8000bf05270 */
[----:B------:R-:W-:Y:S02]  /*3d20*/  USEL UR6, URZ, 0x1, UP0 ;  /* 0x00000001ff067887 */ /* 0x000fe40008000000 */
[----:B------:R-:W-:-:S04]  /*3d30*/  USEL UR7, UR7, URZ, UP0 ;  /* 0x000000ff07077287 */ /* 0x000fc80008000000 */
[----:B------:R-:W-:Y:S01]  /*3d40*/  ULEA UR7, UR7, UR5, 0x3 ;  /* 0x0000000507077291 */ /* 0x000fe2000f8e18ff */
[----:B------:R-:W-:-:S04]  /*3d50*/  LOP3.LUT R2, R2, UR6, RZ, 0x3c, !PT ;  /* 0x0000000602027c12 */ /* 0x000fc8000f8e3cff */
[----:B------:R-:W-:-:S04]  /*3d60*/  SHF.L.U32 R2, R2, 0x1f, RZ ;  /* 0x0000001f02027819 */ /* 0x000fc800000006ff */
[----:B------:R-:W2:Y:S02]  /*3d70*/  SYNCS.PHASECHK.TRANS64.TRYWAIT P0, [UR7], R2 ;  /* 0x00000002ff0075a7 */ /* 0x000ea40008001107 */
[----:B--2---:R-:W-:Y:S05]  /*3d80*/  @!P0 BRA `(.L_x_73) ;  /* 0x0000003c00e88947 */ /* 0x004fea0003800000 */
.L_x_169:
[----:B------:R-:W-:Y:S01]  /*3d90*/  NOP ;  /* 0x0000000000007918 */ /* 0x000fe20000000000 */
[----:B-1----:R-:W1:Y:S01]  /*3da0*/  LDS R0, [UR4+0x14] ;  /* 0x00001404ff007984 */ /* 0x002e620008000800 */
[----:B------:R-:W-:Y:S01]  /*3db0*/  ULOP3.LUT UR6, UR16, 0xffff, URZ, 0xc0, !UPT ;  /* 0x0000ffff10067892 */ /* 0x000fe2000f8ec0ff */
[----:B------:R-:W-:Y:S01]  /*3dc0*/  UMOV UR8, 0xffff ;  /* 0x0000ffff00087882 */ /* 0x000fe20000000000 */
[----:B------:R-:W-:Y:S02]  /*3dd0*/  UMOV UR5, 0x1 ;  /* 0x0000000100057882 */ /* 0x000fe40000000000 */
[----:B------:R-:W-:-:S04]  /*3de0*/  USHF.R.U32.HI UR6, URZ, 0x5, UR6 ;  /* 0x00000005ff067899 */ /* 0x000fc80008011606 */
[----:B------:R-:W-:Y:S02]  /*3df0*/  USHF.L.U32 UR8, UR8, UR6, URZ ;  /* 0x0000000608087299 */ /* 0x000fe400080006ff */
[----:B------:R-:W-:-:S04]  /*3e00*/  USHF.L.U32 UR5, UR5, UR6, URZ ;  /* 0x0000000605057299 */ /* 0x000fc800080006ff */
[----:B-1----:R-:W-:-:S04]  /*3e10*/  LOP3.LUT R0, R0, UR8, RZ, 0xc0, !PT ;  /* 0x0000000800007c12 */ /* 0x002fc8000f8ec0ff */
[----:B------:R-:W-:-:S13]  /*3e20*/  ISETP.NE.AND P0, PT, R0, UR8, PT ;  /* 0x0000000800007c0c */ /* 0x000fda000bf05270 */
[----:B------:R-:W-:Y:S05]  /*3e30*/  @P0 BRA `(.L_x_74) ;  /* 0x0000000000580947 */ /* 0x000fea0003800000 */
[----:B------:R-:W1:Y:S02]  /*3e40*/  LDS R0, [UR4+0x18] ;  /* 0x00001804ff007984 */ /* 0x000e640008000800 */
[----:B-1----:R-:W-:-:S04]  /*3e50*/  LOP3.LUT R0, R0, UR5, RZ, 0xc0, !PT ;  /* 0x0000000500007c12 */ /* 0x002fc8000f8ec0ff */
[----:B------:R-:W-:-:S13]  /*3e60*/  ISETP.NE.AND P0, PT, R0, UR5, PT ;  /* 0x0000000500007c0c */ /* 0x000fda000bf05270 */
[----:B------:R-:W-:Y:S05]  /*3e70*/  @P0 BRA `(.L_x_75) ;  /* 0x00000000003c0947 */ /* 0x000fea0003800000 */
[----:B------:R-:W1:Y:S01]  /*3e80*/  S2R R2, SR_LANEID ;  /* 0x0000000000027919 */ /* 0x000e620000000000 */
[----:B------:R-:W-:Y:S01]  /*3e90*/  ULOP3.LUT UR8, URZ, UR8, URZ, 0x33, !UPT ;  /* 0x00000008ff087292 */ /* 0x000fe2000f8e33ff */
[----:B------:R-:W-:Y:S02]  /*3ea0*/  VOTEU.ANY UR7, UPT, PT ;  /* 0x0000000000077886 */ /* 0x000fe400038e0100 */
[----:B------:R-:W-:-:S03]  /*3eb0*/  UFLO.U32 UR7, UR7 ;  /* 0x00000007000772bd */ /* 0x000fc600080e0000 */
[----:B------:R-:W-:-:S04]  /*3ec0*/  IMAD.U32 R0, RZ, RZ, UR8 ;  /* 0x00000008ff007e24 */ /* 0x000fc8000f8e00ff */
[----:B------:R2:W4:Y:S02]  /*3ed0*/  REDUX UR6, R0 ;  /* 0x00000000000673c4 */ /* 0x0005240000000000 */
[----:B------:R1:W-:Y:S02]  /*3ee0*/  UTCATOMSWS.AND URZ, UR8 ;  /* 0x0000000800ff79e3 */ /* 0x0003e40008000000 */
[----:B-1----:R-:W-:Y:S02]  /*3ef0*/  ISETP.EQ.U32.AND P0, PT, R2, UR7, PT ;  /* 0x0000000702007c0c */ /* 0x002fe4000bf02070 */
[----:B--2---:R-:W-:Y:S02]  /*3f00*/  LOP3.LUT R0, RZ, UR5, RZ, 0x33, !PT ;  /* 0x00000005ff007c12 */ /* 0x004fe4000f8e33ff */
[----:B----4-:R-:W-:Y:S02]  /*3f10*/  MOV R2, UR6 ;  /* 0x0000000600027c02 */ /* 0x010fe40008000f00 */
[----:B------:R-:W1:Y:S07]  /*3f20*/  REDUX UR5, R0 ;  /* 0x00000000000573c4 */ /* 0x000e6e0000000000 */
[----:B------:R2:W-:Y:S01]  /*3f30*/  @P0 ATOMS.AND RZ, [UR4+0x14], R2 ;  /* 0x00001402ffff098c */ /* 0x0005e2000a800004 */
[----:B-1----:R-:W-:-:S05]  /*3f40*/  IMAD.U32 R0, RZ, RZ, UR5 ;  /* 0x00000005ff007e24 */ /* 0x002fca000f8e00ff */
[----:B------:R2:W-:Y:S01]  /*3f50*/  @P0 ATOMS.AND RZ, [UR4+0x18], R0 ;  /* 0x00001800ffff098c */ /* 0x0005e2000a800004 */
[----:B------:R-:W-:Y:S05]  /*3f60*/  BRA `(.L_x_76) ;  /* 0x0000000000147947 */ /* 0x000fea0003800000 */
.L_x_75:
[----:B------:R-:W-:Y:S02]  /*3f70*/  MOV R2, 0x3f90 ;  /* 0x00003f9000027802 */ /* 0x000fe40000000f00 */
[----:B---3-5:R-:W-:Y:S05]  /*3f80*/  CALL.REL.NOINC `($__internal_0_$__cuda_sm10x_tcgen05_guardrail_trap_col_being_dealloced_not_returned_by_alloc) ;  /* 0x00000040005c7944 */ /* 0x028fea0003c00000 */
[----:B------:R-:W-:Y:S05]  /*3f90*/  BRA `(.L_x_76) ;  /* 0x0000000000087947 */ /* 0x000fea0003800000 */
.L_x_74:
[----:B------:R-:W-:Y:S02]  /*3fa0*/  MOV R2, 0x3fc0 ;  /* 0x00003fc000027802 */ /* 0x000fe40000000f00 */
[----:B---3-5:R-:W-:Y:S05]  /*3fb0*/  CALL.REL.NOINC `($__internal_2_$__cuda_sm10x_tcgen05_guardrail_trap_unallocated_columns_being_dealloced) ;  /* 0x0000004000687944 */ /* 0x028fea0003c00000 */
.L_x_76:
[----:B------:R-:W-:Y:S01]  /*3fc0*/  NOP ;  /* 0x0000000000007918 */ /* 0x000fe20000000000 */
[----:B------:R-:W-:Y:S05]  /*3fd0*/  EXIT ;  /* 0x000000000000794d */ /* 0x000fea0003800000 */
.L_x_58:
[----:B------:R-:W-:-:S09]  /*3fe0*/  UISETP.NE.OR UP2, UPT, UR8, 0x3, !UP2 ;  /* 0x000000030800788c */ /* 0x000fd2000d745670 */
[----:B------:R-:W-:Y:S05]  /*3ff0*/  BRA.U UP2, `(.L_x_77) ;  /* 0x0000000d02ac7547 */ /* 0x000fea000b800000 */
[----:B------:R-:W1:Y:S01]  /*4000*/  LDC R0, c[0x0][0xb30] ;  /* 0x0002cc00ff007b82 */ /* 0x000e620000000800 */
[----:B------:R-:W2:Y:S01]  /*4010*/  LDCU.64 UR8, c[0x0][0x888] ;  /* 0x00011100ff0877ac */ /* 0x000ea20008000a00 */
[----:B------:R-:W-:Y:S01]  /*4020*/  IMAD.MOV.U32 R32, RZ, RZ, 0x1 ;  /* 0x00000001ff207424 */ /* 0x000fe200078e00ff */
[----:B------:R-:W-:Y:S01]  /*4030*/  CS2R R28, SRZ ;  /* 0x00000000001c7805 */ /* 0x000fe2000001ff00 */
[----:B------:R-:W-:Y:S01]  /*4040*/  IMAD.MOV.U32 R25, RZ, RZ, 0x1000 ;  /* 0x00001000ff197424 */ /* 0x000fe200078e00ff */
[----:B------:R-:W4:Y:S03]  /*4050*/  LDCU.64 UR4, c[0x0][0x890] ;  /* 0x00011200ff0477ac */ /* 0x000f260008000a00 */
[----:B------:R-:W3:Y:S01]  /*4060*/  LDC R24, c[0x0][0x370] ;  /* 0x0000dc00ff187b82 */ /* 0x000ee20000000800 */
[----:B------:R-:W-:Y:S01]  /*4070*/  UMOV UR7, 0x400 ;  /* 0x0000040000077882 */ /* 0x000fe20000000000 */
[----:B------:R-:W-:-:S02]  /*4080*/  UPLOP3.LUT UP1, UPT, UPT, UPT, UPT, 0x40, 0x4 ;  /* 0x000000000004789c */ /* 0x000fc40003f2e870 */
[----:B------:R-:W-:Y:S01]  /*4090*/  ULEA UR7, UR37, UR7, 0x18 ;  /* 0x0000000725077291 */ /* 0x000fe2000f8ec0ff */
[----:B------:R-:W-:-:S03]  /*40a0*/  UMOV UR13, URZ ;  /* 0x000000ff000d7c82 */ /* 0x000fc60008000000 */
[----:B------:R-:W3:Y:S01]  /*40b0*/  LDC R3, c[0x0][0xb0c] ;  /* 0x0002c300ff037b82 */ /* 0x000ee20000000800 */
[----:B--2---:R-:W-:Y:S02]  /*40c0*/  UISETP.NE.U32.AND UP3, UPT, UR8, URZ, UPT ;  /* 0x000000ff0800728c */ /* 0x004fe4000bf65070 */
[----:B----4-:R-:W-:-:S05]  /*40d0*/  UISETP.NE.U32.AND UP4, UPT, UR4, URZ, UPT ;  /* 0x000000ff0400728c */ /* 0x010fca000bf85070 */
[----:B------:R-:W2:Y:S01]  /*40e0*/  LDC R22, c[0x0][0xb20] ;  /* 0x0002c800ff167b82 */ /* 0x000ea20000000800 */
[----:B-1----:R-:W-:Y:S01]  /*40f0*/  ISETP.NE.AND P1, PT, R0, 0x1, PT ;  /* 0x000000010000780c */ /* 0x002fe20003f25270 */
[----:B------:R-:W-:Y:S02]  /*4100*/  UISETP.NE.AND.EX UP3, UPT, UR9, URZ, UPT, UP3 ;  /* 0x000000ff0900728c */ /* 0x000fe4000bf65330 */
[----:B------:R-:W-:-:S04]  /*4110*/  UISETP.NE.AND.EX UP4, UPT, UR5, URZ, UPT, UP4 ;  /* 0x000000ff0500728c */ /* 0x000fc8000bf85340 */
[----:B------:R-:W1:Y:S08]  /*4120*/  LDC.64 R30, c[0x0][0x348] ;  /* 0x0000d200ff1e7b82 */ /* 0x000e700000000a00 */
[----:B------:R-:W4:Y:S08]  /*4130*/  LDC.64 R14, c[0x0][0xb10] ;  /* 0x0002c400ff0e7b82 */ /* 0x000f300000000a00 */
[----:B------:R-:W1:Y:S08]  /*4140*/  LDC.64 R6, c[0x0][0xb18] ;  /* 0x0002c600ff067b82 */ /* 0x000e700000000a00 */
[----:B------:R-:W1:Y:S08]  /*4150*/  LDC.64 R4, c[0x0][0xb28] ;  /* 0x0002ca00ff047b82 */ /* 0x000e700000000a00 */
[----:B--23--:R-:W1:Y:S02]  /*4160*/  LDC R23, c[0x0][0x374] ;  /* 0x0000dd00ff177b82 */ /* 0x00ce640000000800 */
.L_x_86:
[C---:B------:R-:W-:Y:S02]  /*4170*/  LEA R0, R29.reuse, UR7, 0x3 ;  /* 0x000000071d007c11 */ /* 0x040fe4000f8e18ff */
[----:B------:R-:W-:Y:S02]  /*4180*/  SHF.L.U32 R2, R28, 0x1f, RZ ;  /* 0x0000001f1c027819 */ /* 0x000fe400000006ff */
[----:B------:R-:W-:Y:S02]  /*4190*/  LEA R16, R29, UR7, 0x4 ;  /* 0x000000071d107c11 */ /* 0x000fe4000f8e20ff */
[----:B--2---:R-:W2:Y:S02]  /*41a0*/  SYNCS.PHASECHK.TRANS64.TRYWAIT P0, [R0+URZ+0x110], R2 ;  /* 0x00011002000075a7 */ /* 0x004ea400080011ff */
[----:B--2---:R-:W-:Y:S05]  /*41b0*/  @!P0 BRA `(.L_x_78) ;  /* 0x0000003800f48947 */ /* 0x004fea0003800000 */
.L_x_170:
[----:B------:R-:W-:Y:S01]  /*41c0*/  ISETP.GE.AND P0, PT, R26, 0x1, PT ;  /* 0x000000011a00780c */ /* 0x000fe20003f06270 */
[----:B------:R-:W3:Y:S01]  /*41d0*/  LDS.128 R16, [R16+0x1a0] ;  /* 0x0001a00010107984 */ /* 0x000ee20000000c00 */
[----:B--2---:R-:W-:Y:S01]  /*41e0*/  VIADD R0, R0, 0x120 ;  /* 0x0000012000007836 */ /* 0x004fe20000000000 */
[----:B------:R-:W-:Y:S01]  /*41f0*/  @!PT LDS RZ, [RZ] ;  /* 0x00000000fffff984 */ /* 0x000fe20000000800 */
[----:B------:R-:W-:Y:S01]  /*4200*/  @!PT LDS RZ, [RZ] ;  /* 0x00000000fffff984 */ /* 0x000fe20000000800 */
[----:B------:R-:W-:Y:S01]  /*4210*/  @!PT LDS RZ, [RZ] ;  /* 0x00000000fffff984 */ /* 0x000fe20000000800 */
[----:B------:R-:W-:Y:S01]  /*4220*/  @!PT LDS RZ, [RZ] ;  /* 0x00000000fffff984 */ /* 0x000fe20000000800 */
[----:B------:R2:W-:Y:S06]  /*4230*/  MEMBAR.ALL.CTA ;  /* 0x0000000000007992 */ /* 0x0005ec0000008000 */
[----:B--2---:R-:W2:Y:S01]  /*4240*/  FENCE.VIEW.ASYNC.S ;  /* 0x00000000000073c6 */ /* 0x004ea20000000000 */
[----:B------:R-:W-:Y:S04]  /*4250*/  PRMT R0, RZ, 0x654, R0 ;  /* 0x00000654ff007816 */ /* 0x000fe80000000000 */
[----:B--2---:R2:W-:Y:S01]  /*4260*/  SYNCS.ARRIVE.TRANS64.RED.A1T0 RZ, [R0+URZ], RZ ;  /* 0x000000ff00ff79a7 */ /* 0x0045e200081004ff */
[----:B---3--:R-:W-:Y:S11]  /*4270*/  LOP3.LUT P3, RZ, R18, 0x1, RZ, 0xc0, !PT ;  /* 0x0000000112ff7812 */ /* 0x008ff6000786c0ff */
[----:B------:R-:W-:Y:S02]  /*4280*/  @!UPT UIADD3 URZ, UPT, UPT, URZ, URZ, URZ ;  /* 0x000000fffffff290 */ /* 0x000fe4000fffe0ff */
[----:B------:R-:W-:Y:S02]  /*4290*/  @P3 MOV R11, R16 ;  /* 0x00000010000b3202 */ /* 0x000fe40000000f00 */
[----:B------:R-:W-:Y:S01]  /*42a0*/  @P3 LOP3.LUT R10, R17, 0xffff, RZ, 0xc0, !PT ;  /* 0x0000ffff110a3812 */ /* 0x000fe200078ec0ff */
[----:B--2---:R-:W-:Y:S06]  /*42b0*/  @!P0 BRA `(.L_x_79) ;  /* 0x0000000000a48947 */ /* 0x004fec0003800000 */
[-C--:B-1----:R-:W-:Y:S01]  /*42c0*/  IMAD.HI.U32 R0, R23, R7.reuse, RZ ;  /* 0x0000000717007227 */ /* 0x082fe200078e00ff */
[----:B------:R-:W-:Y:S02]  /*42d0*/  ISETP.NE.AND P0, PT, R6, 0x1, PT ;  /* 0x000000010600780c */ /* 0x000fe40003f05270 */
[----:B------:R-:W-:Y:S01]  /*42e0*/  ISETP.NE.AND P2, PT, R26, 0x1, PT ;  /* 0x000000011a00780c */ /* 0x000fe20003f45270 */
[----:B----4-:R-:W-:Y:S01]  /*42f0*/  IMAD.HI.U32 R9, R24, R14, RZ ;  /* 0x0000000e18097227 */ /* 0x010fe200078e00ff */
[----:B------:R-:W-:Y:S02]  /*4300*/  SHF.R.U32.HI R0, RZ, R22, R0 ;  /* 0x00000016ff007219 */ /* 0x000fe40000011600 */
[----:B------:R-:W-:Y:S01]  /*4310*/  ISETP.NE.AND P4, PT, R3, 0x1, PT ;  /* 0x000000010300780c */ /* 0x000fe20003f85270 */
[----:B------:R-:W-:Y:S01]  /*4320*/  IMAD.HI.U32 R13, R10, R7, RZ ;  /* 0x000000070a0d7227 */ /* 0x000fe200078e00ff */
[----:B------:R-:W-:Y:S02]  /*4330*/  SHF.R.U32.HI R9, RZ, R15, R9 ;  /* 0x0000000fff097219 */ /* 0x000fe40000011609 */
[----:B------:R-:W-:Y:S01]  /*4340*/  SEL R0, R23, R0, !P0 ;  /* 0x0000000017007207 */ /* 0x000fe20004000000 */
[----:B------:R-:W-:Y:S01]  /*4350*/  IMAD.HI.U32 R12, R11, R14, RZ ;  /* 0x0000000e0b0c7227 */ /* 0x000fe200078e00ff */
[----:B------:R-:W-:Y:S03]  /*4360*/  SEL R9, R24, R9, !P4 ;  /* 0x0000000918097207 */ /* 0x000fe60006000000 */
[-C--:B------:R-:W-:Y:S01]  /*4370*/  IMAD.HI.U32 R8, R0, R4.reuse, RZ ;  /* 0x0000000400087227 */ /* 0x080fe200078e00ff */
[----:B------:R-:W-:Y:S03]  /*4380*/  SHF.R.U32.HI R12, RZ, R15, R12 ;  /* 0x0000000fff0c7219 */ /* 0x000fe6000001160c */
[----:B------:R-:W-:Y:S01]  /*4390*/  IMAD.HI.U32 R2, R9, R4, RZ ;  /* 0x0000000409027227 */ /* 0x000fe200078e00ff */
[-C--:B------:R-:W-:Y:S02]  /*43a0*/  @P2 SHF.R.U32.HI R0, RZ, R5.reuse, R8 ;  /* 0x00000005ff002219 */ /* 0x080fe40000011608 */
[----:B------:R-:W-:Y:S02]  /*43b0*/  SHF.R.U32.HI R8, RZ, R22, R13 ;  /* 0x00000016ff087219 */ /* 0x000fe4000001160d */
[----:B------:R-:W-:Y:S01]  /*43c0*/  @P2 SHF.R.U32.HI R9, RZ, R5, R2 ;  /* 0x00000005ff092219 */ /* 0x000fe20000011602 */
[----:B------:R-:W-:Y:S01]  /*43d0*/  IMAD R0, R26, R0, RZ ;  /* 0x000000001a007224 */ /* 0x000fe200078e02ff */
[----:B------:R-:W-:Y:S02]  /*43e0*/  SEL R8, R10, R8, !P0 ;  /* 0x000000080a087207 */ /* 0x000fe40004000000 */
[----:B------:R-:W-:Y:S01]  /*43f0*/  SEL R2, R11, R12, !P4 ;  /* 0x0000000c0b027207 */ /* 0x000fe20006000000 */
[----:B------:R-:W-:Y:S01]  /*4400*/  IMAD R12, R26, R9, RZ ;  /* 0x000000091a0c7224 */ /* 0x000fe200078e02ff */
[C---:B------:R-:W-:Y:S01]  /*4410*/  ISETP.GE.AND P0, PT, R8.reuse, R0, PT ;  /* 0x000000000800720c */ /* 0x040fe20003f06270 */
[----:B------:R-:W-:Y:S03]  /*4420*/  IMAD.HI.U32 R0, R8, R4, RZ ;  /* 0x0000000408007227 */ /* 0x000fe600078e00ff */
[----:B------:R-:W-:Y:S02]  /*4430*/  ISETP.GE.OR P0, PT, R2, R12, P0 ;  /* 0x0000000c0200720c */ /* 0x000fe40000706670 */
[-C--:B------:R-:W-:Y:S04]  /*4440*/  SHF.R.U32.HI R0, RZ, R5.reuse, R0 ;  /* 0x00000005ff007219 */ /* 0x080fe80000011600 */
[----:B------:R-:W-:Y:S05]  /*4450*/  SEL R13, R8, R0, !P2 ;  /* 0x00000000080d7207 */ /* 0x000fea0005000000 */
[----:B------:R-:W-:Y:S02]  /*4460*/  IMAD.MOV R12, RZ, RZ, -R13 ;  /* 0x000000ffff0c7224 */ /* 0x000fe400078e0a0d */
[----:B------:R-:W-:Y:S04]  /*4470*/  @!P0 IMAD.HI.U32 R0, R2, R4, RZ ;  /* 0x0000000402008227 */ /* 0x000fe800078e00ff */
[----:B------:R-:W-:Y:S01]  /*4480*/  IMAD R12, R26, R12, R8 ;  /* 0x0000000c1a0c7224 */ /* 0x000fe200078e0208 */
[----:B------:R-:W-:Y:S04]  /*4490*/  @!P0 SHF.R.U32.HI R0, RZ, R5, R0 ;  /* 0x00000005ff008219 */ /* 0x000fe80000011600 */
[----:B------:R-:W-:Y:S04]  /*44a0*/  @!P0 SEL R0, R2, R0, !P2 ;  /* 0x0000000002008207 */ /* 0x000fe80005000000 */
[----:B------:R-:W-:Y:S01]  /*44b0*/  @!P0 IADD3 R13, PT, PT, R13, -R0, RZ ;  /* 0x800000000d0d8210 */ /* 0x000fe20007ffe0ff */
[----:B------:R-:W-:Y:S01]  /*44c0*/  @!P0 IMAD R0, R9, R12, R0 ;  /* 0x0000000c09008224 */ /* 0x000fe200078e0200 */
[----:B------:R-:W-:Y:S01]  /*44d0*/  IADD3 R9, PT, PT, -R8, RZ, RZ ;  /* 0x000000ff08097210 */ /* 0x000fe20007ffe1ff */
[--C-:B------:R-:W-:Y:S02]  /*44e0*/  IMAD.MOV R12, RZ, RZ, -R2.reuse ;  /* 0x000000ffff0c7224 */ /* 0x100fe400078e0a02 */
[----:B------:R-:W-:Y:S02]  /*44f0*/  @!P0 IMAD R8, R13, R26, R2 ;  /* 0x0000001a0d088224 */ /* 0x000fe400078e0202 */
[----:B------:R-:W-:Y:S02]  /*4500*/  @!P0 IMAD.MOV.U32 R2, RZ, RZ, R0 ;  /* 0x000000ffff028224 */ /* 0x000fe400078e0000 */
[----:B------:R-:W-:Y:S02]  /*4510*/  IMAD R11, R3, R12, R11 ;  /* 0x0000000c030b7224 */ /* 0x000fe400078e020b */
[----:B------:R-:W-:Y:S02]  /*4520*/  IMAD R10, R6, R9, R10 ;  /* 0x00000009060a7224 */ /* 0x000fe400078e020a */
[----:B------:R-:W-:Y:S02]  /*4530*/  IMAD R11, R2, R3, R11 ;  /* 0x00000003020b7224 */ /* 0x000fe400078e020b */
[----:B------:R-:W-:Y:S02]  /*4540*/  IMAD R10, R8, R6, R10 ;  /* 0x00000006080a7224 */ /* 0x000fe400078e020a */
.L_x_79:
[----:B------:R-:W-:Y:S05]  /*4550*/  BRA.U UP1, `(.L_x_80) ;  /* 0x0000000101107547 */ /* 0x000fea000b800000 */
[----:B------:R-:W-:Y:S04]  /*4560*/  MOV R2, UR6 ;  /* 0x0000000600027c02 */ /* 0x000fe80008000f00 */
[----:B------:R-:W-:Y:S04]  /*4570*/  SHF.L.U32 R2, R2, 0x1f, RZ ;  /* 0x0000001f02027819 */ /* 0x000fe800000006ff */
[----:B------:R-:W2:Y:S02]  /*4580*/  SYNCS.PHASECHK.TRANS64.TRYWAIT P0, [UR7+0x108], R2 ;  /* 0x00010802ff0075a7 */ /* 0x000ea40008001107 */
[----:B--2---:R-:W-:Y:S05]  /*4590*/  @!P0 BRA `(.L_x_81) ;  /* 0x0000003800108947 */ /* 0x004fea0003800000 */
.L_x_80:
[----:B------:R-:W-:Y:S02]  /*45a0*/  R2UR UR11, R21 ;  /* 0x00000000150b72ca */ /* 0x000fe400000e0000 */
[----:B------:R-:W-:Y:S02]  /*45b0*/  R2UR UR10, R20 ;  /* 0x00000000140a72ca */ /* 0x000fe400000e0000 */
[----:B------:R-:W-:Y:S04]  /*45c0*/  ISETP.NE.U32.AND P2, PT, RZ, UR4, PT ;  /* 0x00000004ff007c0c */ /* 0x000fe8000bf45070 */
[----:B------:R-:W-:Y:S05]  /*45d0*/  ISETP.NE.AND.EX P2, PT, RZ, UR5, PT, P2 ;  /* 0x00000005ff007c0c */ /* 0x000fea000bf45320 */
[----:B------:R-:W-:Y:S02]  /*45e0*/  USHF.L.U32 UR11, UR11, 0x6, URZ ;  /* 0x000000060b0b7899 */ /* 0x000fe400080006ff */
[----:B------:R-:W-:Y:S01]  /*45f0*/  USHF.L.U32 UR10, UR10, 0x6, URZ ;  /* 0x000000060a0a7899 */ /* 0x000fe200080006ff */
[----:B------:R-:W-:Y:S11]  /*4600*/  BRA.U !UP4, `(.L_x_82) ;  /* 0x000000010c347547 */ /* 0x000ff6000b800000 */
[----:B------:R-:W-:Y:S01]  /*4610*/  UPLOP3.LUT UP0, UPT, UPT, UPT, UP3, 0x80, 0x8 ;  /* 0x000000000008789c */ /* 0x000fe20003f0f030 */
[----:B--2---:R-:W-:Y:S02]  /*4620*/  HFMA2 R0, -RZ, RZ, 0, 5.9604644775390625e-08 ;  /* 0x00000001ff007431 */ /* 0x004fe400000001ff */
[----:B------:R-:W-:Y:S03]  /*4630*/  IMAD.MOV.U32 R60, RZ, RZ, 0x1 ;  /* 0x00000001ff3c7424 */ /* 0x000fe600078e00ff */
[----:B------:R-:W-:Y:S05]  /*4640*/  PLOP3.LUT P0, PT, PT, PT, UP0, 0x80, 0x8 ;  /* 0x000000000008781c */ /* 0x000fea0003f0f008 */
[----:B------:R-:W2:Y:S01]  /*4650*/  @UP0 LDCU.64 UR14, c[0x0][0x888] ;  /* 0x00011100ff0e07ac */ /* 0x000ea20008000a00 */
[----:B------:R-:W-:Y:S07]  /*4660*/  @UP0 UIMAD UR8, UR36, UR4, URZ ;  /* 0x00000004240802a4 */ /* 0x000fee000f8e02ff */
[----:B------:R-:W-:Y:S01]  /*4670*/  @!P0 PRMT R60, R0, 0x7610, R60 ;  /* 0x00007610003c8816 */ /* 0x000fe2000000003c */
[----:B--2---:R-:W-:Y:S03]  /*4680*/  @UP0 UIMAD.WIDE UR14, UR8, 0x4, UR14 ;  /* 0x00000004080e08a5 */ /* 0x004fe6000f8e020e */
[----:B------:R-:W2:Y:S03]  /*4690*/  @!UP0 LDCU UR8, c[0x0][0x880] ;  /* 0x00011000ff0887ac */ /* 0x000ea60008000800 */
[----:B------:R-:W-:Y:S01]  /*46a0*/  IMAD.U32 R8, RZ, RZ, UR14 ;  /* 0x0000000eff087e24 */ /* 0x000fe2000f8e00ff */
[----:B------:R-:W-:Y:S05]  /*46b0*/  MOV R9, UR15 ;  /* 0x0000000f00097c02 */ /* 0x000fea0008000f00 */
[----:B-----5:R3:W5:Y:S02]  /*46c0*/  @P0 LDG.E R35, desc[UR46][R8.64] ;  /* 0x0000002e08230981 */ /* 0x020764000c1e1900 */
[----:B--23--:R-:W-:Y:S07]  /*46d0*/  @!P0 IMAD.U32 R35, RZ, RZ, UR8 ;  /* 0x00000008ff238e24 */ /* 0x00cfee000f8e00ff */
.L_x_82:
[----:B-----5:R-:W-:Y:S01]  /*46e0*/  @!P2 FSETP.EQ.AND P0, PT, R35, RZ, PT ;  /* 0x000000ff2300a20b */ /* 0x020fe20003f02000 */
[----:B------:R-:W-:Y:S01]  /*46f0*/  @!UPT UIADD3 URZ, UPT, UPT, URZ, URZ, URZ ;  /* 0x000000fffffff290 */ /* 0x000fe2000fffe0ff */
[----:B------:R-:W-:Y:S11]  /*4700*/  @!P2 BRA `(.L_x_83) ;  /* 0x000000000014a947 */ /* 0x000ff60003800000 */
[----:B------:R-:W-:Y:S02]  /*4710*/  LOP3.LUT P2, RZ, R60, 0xff, RZ, 0xc0, !PT ;  /* 0x000000ff3cff7812 */ /* 0x000fe4000784c0ff */
[----:B------:R-:W-:Y:S04]  /*4720*/  PLOP3.LUT P0, PT, PT, PT, UP0, 0x80, 0x8 ;  /* 0x000000000008781c */ /* 0x000fe80003f0f008 */
[----:B------:R-:W-:Y:S07]  /*4730*/  PLOP3.LUT P0, PT, P0, PT, PT, 0x8, 0x80 ;  /* 0x000000000080781c */ /* 0x000fee000070e170 */
[----:B------:R-:W-:Y:S11]  /*4740*/  @P2 FSETP.EQ.AND P0, PT, R35, RZ, PT ;  /* 0x000000ff2300220b */ /* 0x000ff60003f02000 */
[----:B------:R-:W-:Y:S02]  /*4750*/  @!UPT UIADD3 URZ, UPT, UPT, URZ, URZ, URZ ;  /* 0x000000fffffff290 */ /* 0x000fe4000fffe0ff */
.L_x_83:
[----:B------:R-:W-:Y:S01]  /*4760*/  ULEA UR15, UR13, UR7, 0x3 ;  /* 0x000000070d0f7291 */ /* 0x000fe2000f8e18ff */
[----:B------:R-:W-:Y:S02]  /*4770*/  SHF.L.U32 R9, R32, 0x1f, RZ ;  /* 0x0000001f20097819 */ /* 0x000fe400000006ff */
[----:B------:R-:W-:Y:S04]  /*4780*/  ELECT P4, URZ, PT ;  /* 0x0000000000ff782f */ /* 0x000fe80003880000 */
[----:B------:R-:W-:Y:S02]  /*4790*/  PLOP3.LUT P4, PT, P0, P4, PT, 0xf2, 0x2f ;  /* 0x00000000002f781c */ /* 0x000fe40000789e72 */
[----:B------:R-:W3:Y:S11]  /*47a0*/  SYNCS.PHASECHK.TRANS64.TRYWAIT P2, [UR15+0xe8], R9 ;  /* 0x0000e809ff0075a7 */ /* 0x000ef6000804110f */
[----:B-1----:R-:W-:Y:S05]  /*47b0*/  @!P4 IADD3 R8, P0, PT, R30, 0x580, RZ ;  /* 0x000005801e08c810 */ /* 0x002fea0007f1e0ff */
[----:B--2---:R-:W-:Y:S01]  /*47c0*/  @!P4 IMAD.X R2, RZ, RZ, R31, P0 ;  /* 0x000000ffff02c224 */ /* 0x004fe200000e061f */
[----:B---3--:R-:W-:Y:S07]  /*47d0*/  @!P2 BRA `(.L_x_84) ;  /* 0x000000340098a947 */ /* 0x008fee0003800000 */
.L_x_173:
[----:B------:R-:W2:Y:S01]  /*47e0*/  LDC.64 R12, c[0x0][0xb18] ;  /* 0x0002c600ff0c7b82 */ /* 0x000ea20000000a00 */
[----:B------:R-:W-:Y:S01]  /*47f0*/  @!P4 R2UR UR8, R2 ;  /* 0x000000000208c2ca */ /* 0x000fe200000e0000 */
[----:B------:R-:W-:Y:S01]  /*4800*/  VOTEU.ALL UP2, P4 ;  /* 0x0000000000ff7886 */ /* 0x000fe20002040000 */
[----:B------:R-:W-:Y:S01]  /*4810*/  @!P4 R2UR UR9, R8 ;  /* 0x000000000809c2ca */ /* 0x000fe200000e0000 */
[----:B------:R-:W-:Y:S01]  /*4820*/  VOTEU.ALL UP1, P4 ;  /* 0x0000000000ff7886 */ /* 0x000fe20002020000 */
[----:B-1----:R-:W-:Y:S03]  /*4830*/  @!P4 IMAD.MOV.U32 R0, RZ, RZ, 0x1000 ;  /* 0x00001000ff00c424 */ /* 0x002fe600078e00ff */
[----:B------:R-:W1:Y:S01]  /*4840*/  @!P1 LDC R2, c[0x0][0xb0c] ;  /* 0x0002c300ff029b82 */ /* 0x000e620000000800 */
[----:B------:R-:W-:Y:S01]  /*4850*/  UMOV UR20, 0x0 ;  /* 0x0000000000147882 */ /* 0x000fe20000000000 */
[----:B------:R-:W-:Y:S01]  /*4860*/  UMOV UR21, 0x10000000 ;  /* 0x1000000000157882 */ /* 0x000fe20000000000 */
[----:B------:R-:W-:Y:S01]  /*4870*/  UMOV UR12, UR36 ;  /* 0x00000024000c7c82 */ /* 0x000fe20008000000 */
[----:B------:R-:W-:Y:S01]  /*4880*/  UIADD3 UR14, UPT, UPT, UR13, 0x1, URZ ;  /* 0x000000010d0e7890 */ /* 0x000fe2000fffe0ff */
[----:B------:R-:W-:Y:S01]  /*4890*/  @P3 SHF.R.U32.HI R27, RZ, 0x10, R17 ;  /* 0x00000010ff1b3819 */ /* 0x000fe20000011611 */
[----:B------:R-:W-:Y:S02]  /*48a0*/  VIADD R29, R29, 0x1 ;  /* 0x000000011d1d7836 */ /* 0x000fe40000000000 */
[----:B------:R-:W-:Y:S01]  /*48b0*/  IMAD.U32 R9, RZ, RZ, UR8 ;  /* 0x00000008ff097e24 */ /* 0x000fe2000f8e00ff */
[----:B------:R-:W-:Y:S01]  /*48c0*/  @!UP2 ULEA UR8, UR13, UR7, 0xc ;  /* 0x000000070d08a291 */ /* 0x000fe2000f8e60ff */
[----:B------:R-:W-:Y:S01]  /*48d0*/  IMAD.U32 R8, RZ, RZ, UR9 ;  /* 0x00000009ff087e24 */ /* 0x000fe2000f8e00ff */
[----:B------:R-:W-:Y:S02]  /*48e0*/  UIADD3 UR9, UPT, UPT, UR15, 0xd0, URZ ;  /* 0x000000d00f097890 */ /* 0x000fe4000fffe0ff */
[----:B------:R-:W-:Y:S01]  /*48f0*/  @!P4 R2UR UR19, R9 ;  /* 0x000000000913c2ca */ /* 0x000fe200000e0000 */
[----:B------:R-:W-:Y:S01]  /*4900*/  @!UP2 UIADD3 UR8, UPT, UPT, UR8, 0x200, URZ ;  /* 0x000002000808a890 */ /* 0x000fe2000fffe0ff */
[----:B------:R-:W-:Y:S01]  /*4910*/  @!P4 R2UR UR18, R8 ;  /* 0x000000000812c2ca */ /* 0x000fe200000e0000 */
[----:B------:R-:W-:Y:S01]  /*4920*/  UISETP.NE.AND UP5, UPT, UR14, 0x3, UPT ;  /* 0x000000030e00788c */ /* 0x000fe2000bfa5270 */
[----:B------:R-:W3:Y:S01]  /*4930*/  LDC.64 R8, c[0x0][0xb10] ;  /* 0x0002c400ff087b82 */ /* 0x000ee20000000a00 */
[----:B------:R-:W-:Y:S02]  /*4940*/  UPRMT UR16, UR37, 0x654, UR9 ;  /* 0x0000065425107896 */ /* 0x000fe40008000009 */
[----:B------:R-:W-:Y:S02]  /*4950*/  USEL UR17, URZ, 0x1, UP5 ;  /* 0x00000001ff117887 */ /* 0x000fe4000a800000 */
[----:B------:R-:W-:Y:S04]  /*4960*/  USEL UR14, UR14, URZ, UP5 ;  /* 0x000000ff0e0e7287 */ /* 0x000fe8000a800000 */
[----:B------:R-:W-:Y:S01]  /*4970*/  ULEA UR13, UR14, UR7, 0x3 ;  /* 0x000000070e0d7291 */ /* 0x000fe2000f8e18ff */
[----:B------:R-:W-:Y:S01]  /*4980*/  LOP3.LUT R32, R32, UR17, RZ, 0x3c, !PT ;  /* 0x0000001120207c12 */ /* 0x000fe2000f8e3cff */
[----:B------:R1:W-:Y:S01]  /*4990*/  @!UP1 UTMALDG.3D [UR8], [UR18], desc[UR20] ;  /* 0x00001408120095b4 */ /* 0x0003e20008011000 */
[----:B------:R5:W-:Y:S02]  /*49a0*/  @!P4 SYNCS.ARRIVE.TRANS64.RED.A0TR RZ, [UR15+0xd0], R0 ;  /* 0x0000d000ffffc9a7 */ /* 0x000be4000830040f */
[----:B------:R-:W-:Y:S01]  /*49b0*/  SHF.L.U32 R20, R32, 0x1f, RZ ;  /* 0x0000001f20147819 */ /* 0x000fe200000006ff */
[C---:B---3--:R-:W-:Y:S01]  /*49c0*/  @!P1 IMAD.HI.U32 R8, R11.reuse, R8, RZ ;  /* 0x000000080b089227 */ /* 0x048fe200078e00ff */
[----:B--2---:R-:W-:Y:S02]  /*49d0*/  @!P1 ISETP.NE.AND P0, PT, R12, 0x1, PT ;  /* 0x000000010c00980c */ /* 0x004fe40003f05270 */
[----:B-1----:R-:W-:Y:S01]  /*49e0*/  @!P1 ISETP.NE.AND P2, PT, R2, 0x1, PT ;  /* 0x000000010200980c */ /* 0x002fe20003f45270 */
[----:B------:R-:W-:Y:S01]  /*49f0*/  SYNCS.ARRIVE.TRANS64.RED.A1T0 RZ, [UR16], RZ ;  /* 0x000000ffffff79a7 */ /* 0x000fe20008100410 */
[C---:B------:R-:W-:Y:S01]  /*4a00*/  @!P1 IMAD.HI.U32 R13, R10.reuse, R13, RZ ;  /* 0x0000000d0a0d9227 */ /* 0x040fe200078e00ff */
[----:B------:R-:W-:Y:S04]  /*4a10*/  @!P1 SHF.R.U32.HI R8, RZ, R9, R8 ;  /* 0x00000009ff089219 */ /* 0x000fe80000011608 */
[----:B------:R-:W-:Y:S01]  /*4a20*/  @!P1 SEL R8, R11, R8, !P2 ;  /* 0x000000080b089207 */ /* 0x000fe20005000000 */
[----:B------:R-:W1:Y:S01]  /*4a30*/  SYNCS.PHASECHK.TRANS64.TRYWAIT P5, [UR13+0xe8], R20 ;  /* 0x0000e814ff0075a7 */ /* 0x000e6200080a110d */
[----:B-----5:R-:W2:Y:S02]  /*4a40*/  @!P1 LDC R0, c[0x0][0xb20] ;  /* 0x0002c800ff009b82 */ /* 0x020ea40000000800 */
[----:B--2---:R-:W-:Y:S04]  /*4a50*/  @!P1 SHF.R.U32.HI R0, RZ, R0, R13 ;  /* 0x00000000ff009219 */ /* 0x004fe8000001160d */
[----:B------:R-:W-:Y:S05]  /*4a60*/  @!P1 SEL R9, R10, R0, !P0 ;  /* 0x000000000a099207 */ /* 0x000fea0004000000 */
[----:B------:R-:W-:Y:S02]  /*4a70*/  @!P1 IMAD.IADD R0, R9, 0x1, -R8 ;  /* 0x0000000109009824 */ /* 0x000fe400078e0a08 */
[----:B------:R-:W-:Y:S02]  /*4a80*/  @!P1 IMAD.IADD R8, R8, 0x1, -R9 ;  /* 0x0000000108089824 */ /* 0x000fe400078e0a09 */
[----:B------:R-:W-:Y:S02]  /*4a90*/  @!P1 IMAD R11, R0, R2, R11 ;  /* 0x00000002000b9224 */ /* 0x000fe400078e020b */
[----:B------:R-:W-:Y:S01]  /*4aa0*/  @!P1 IMAD R10, R8, R12, R10 ;  /* 0x0000000c080a9224 */ /* 0x000fe200078e020a */
[----:B-1----:R-:W-:Y:S06]  /*4ab0*/  @!P5 BRA `(.L_x_85) ;  /* 0x0000003000f8d947 */ /* 0x002fec0003800000 */
.L_x_175:
[----:B------:R-:W-:Y:S01]  /*4ac0*/  @!P4 IADD3 R2, P0, PT, R30, 0x580, RZ ;  /* 0x000005801e02c810 */ /* 0x000fe20007f1e0ff */
[----:B------:R-:W-:Y:S01]  /*4ad0*/  UMOV UR18, 0x0 ;  /* 0x0000000000127882 */ /* 0x000fe20000000000 */
[----:B------:R-:W-:Y:S01]  /*4ae0*/  UMOV UR19, 0x10000000 ;  /* 0x1000000000137882 */ /* 0x000fe20000000000 */
[----:B------:R-:W-:Y:S01]  /*4af0*/  VOTEU.ALL UP1, P4 ;  /* 0x0000000000ff7886 */ /* 0x000fe20002020000 */
[----:B------:R-:W-:Y:S01]  /*4b00*/  @!P4 R2UR UR9, R2 ;  /* 0x000000000209c2ca */ /* 0x000fe200000e0000 */
[----:B-1----:R-:W-:Y:S01]  /*4b10*/  @!P4 IMAD.X R0, RZ, RZ, R31, P0 ;  /* 0x000000ffff00c224 */ /* 0x002fe200000e061f */
[----:B------:R-:W-:Y:S01]  /*4b20*/  UMOV UR12, UR36 ;  /* 0x00000024000c7c82 */ /* 0x000fe20008000000 */
[----:B------:R-:W-:Y:S01]  /*4b30*/  @P3 R2UR UR36, R27 ;  /* 0x000000001b2432ca */ /* 0x000fe200000e0000 */
[----:B------:R-:W-:Y:S01]  /*4b40*/  @!UP1 ULEA UR15, UR14, UR7, 0xc ;  /* 0x000000070e0f9291 */ /* 0x000fe2000f8e60ff */
[----:B------:R-:W-:Y:S01]  /*4b50*/  ISETP.NE.AND P0, PT, R29, 0x2, PT ;  /* 0x000000021d00780c */ /* 0x000fe20003f05270 */
[----:B------:R-:W-:Y:S01]  /*4b60*/  @!UP1 UIADD3 UR10, UPT, UPT, UR10, 0x20, URZ ;  /* 0x000000200a0a9890 */ /* 0x000fe2000fffe0ff */
[----:B------:R-:W-:Y:S01]  /*4b70*/  @!P4 R2UR UR8, R0 ;  /* 0x000000000008c2ca */ /* 0x000fe200000e0000 */
[----:B------:R-:W-:Y:S01]  /*4b80*/  IMAD.IADD R20, R10, 0x1, R58 ;  /* 0x000000010a147824 */ /* 0x000fe200078e023a */
[----:B------:R-:W-:Y:S01]  /*4b90*/  SEL R0, RZ, 0x1, P0 ;  /* 0x00000001ff007807 */ /* 0x000fe20000000000 */
[----:B------:R-:W-:Y:S01]  /*4ba0*/  IMAD.IADD R21, R11, 0x1, R59 ;  /* 0x000000010b157824 */ /* 0x000fe200078e023b */
[----:B------:R-:W-:Y:S02]  /*4bb0*/  SEL R29, R29, RZ, P0 ;  /* 0x000000ff1d1d7207 */ /* 0x000fe40000000000 */
[----:B------:R-:W-:Y:S01]  /*4bc0*/  IMAD.U32 R8, RZ, RZ, UR9 ;  /* 0x00000009ff087e24 */ /* 0x000fe2000f8e00ff */
[----:B------:R-:W-:Y:S01]  /*4bd0*/  UIADD3 UR9, UPT, UPT, UR13, 0xd0, URZ ;  /* 0x000000d00d097890 */ /* 0x000fe2000fffe0ff */
[----:B------:R-:W-:Y:S03]  /*4be0*/  LOP3.LUT R28, R28, R0, RZ, 0x3c, !PT ;  /* 0x000000001c1c7212 */ /* 0x000fe600078e3cff */
[----:B------:R-:W-:Y:S02]  /*4bf0*/  @!P4 R2UR UR16, R8 ;  /* 0x000000000810c2ca */ /* 0x000fe400000e0000 */
[----:B------:R-:W-:Y:S01]  /*4c00*/  IMAD.U32 R9, RZ, RZ, UR8 ;  /* 0x00000008ff097e24 */ /* 0x000fe2000f8e00ff */
[----:B------:R-:W-:Y:S01]  /*4c10*/  @!UP1 UIADD3 UR8, UPT, UPT, UR15, 0x200, URZ ;  /* 0x000002000f089890 */ /* 0x000fe2000fffe0ff */
[----:B------:R-:W-:Y:S01]  /*4c20*/  VOTEU.ALL UP1, P4 ;  /* 0x0000000000ff7886 */ /* 0x000fe20002020000 */
[----:B------:R-:W-:Y:S02]  /*4c30*/  UPRMT UR15, UR37, 0x654, UR9 ;  /* 0x00000654250f7896 */ /* 0x000fe40008000009 */
[----:B------:R-:W-:Y:S11]  /*4c40*/  @!P4 R2UR UR17, R9 ;  /* 0x000000000911c2ca */ /* 0x000ff600000e0000 */
[----:B------:R-:W-:Y:S02]  /*4c50*/  @!UPT UIADD3 URZ, UPT, UPT, URZ, URZ, URZ ;  /* 0x000000fffffff290 */ /* 0x000fe4000fffe0ff */
[----:B------:R2:W-:Y:S01]  /*4c60*/  @!UP1 UTMALDG.3D [UR8], [UR16], desc[UR18] ;  /* 0x00001208100095b4 */ /* 0x0005e20008011000 */
[----:B------:R2:W-:Y:S01]  /*4c70*/  @!P4 SYNCS.ARRIVE.TRANS64.RED.A0TR RZ, [UR13+0xd0], R25 ;  /* 0x0000d019ffffc9a7 */ /* 0x0005e2000830040d */
[----:B------:R-:W-:Y:S04]  /*4c80*/  UIADD3 UR13, UPT, UPT, UR14, 0x1, URZ ;  /* 0x000000010e0d7890 */ /* 0x000fe8000fffe0ff */
[----:B------:R-:W-:Y:S04]  /*4c90*/  UISETP.NE.AND UP1, UPT, UR13, 0x3, UPT ;  /* 0x000000030d00788c */ /* 0x000fe8000bf25270 */
[----:B------:R-:W-:Y:S02]  /*4ca0*/  USEL UR14, URZ, 0x1, UP1 ;  /* 0x00000001ff0e7887 */ /* 0x000fe40008800000 */
[----:B------:R-:W-:Y:S02]  /*4cb0*/  USEL UR13, UR13, URZ, UP1 ;  /* 0x000000ff0d0d7287 */ /* 0x000fe40008800000 */
[----:B------:R-:W-:Y:S02]  /*4cc0*/  UPLOP3.LUT UP1, UPT, UPT, UPT, UPT, 0x80, 0x8 ;  /* 0x000000000008789c */ /* 0x000fe40003f2f070 */
[----:B------:R-:W-:Y:S01]  /*4cd0*/  LOP3.LUT R32, R32, UR14, RZ, 0x3c, !PT ;  /* 0x0000000e20207c12 */ /* 0x000fe2000f8e3cff */
[----:B------:R-:W-:Y:S01]  /*4ce0*/  SYNCS.ARRIVE.TRANS64.RED.A1T0 RZ, [UR15], RZ ;  /* 0x000000ffffff79a7 */ /* 0x000fe2000810040f */
[----:B------:R-:W-:Y:S07]  /*4cf0*/  @P3 BRA `(.L_x_86) ;  /* 0xfffffff4001c3947 */ /* 0x000fee000383ffff */
[----:B------:R-:W-:Y:S01]  /*4d00*/  UIADD3 UR7, UPT, UPT, UR7, 0xe8, URZ ;  /* 0x000000e807077890 */ /* 0x000fe2000fffe0ff */
[----:B------:R-:W-:-:S03]  /*4d10*/  SHF.L.U32 R2, R32, 0x1f, RZ ;  /* 0x0000001f20027819 */ /* 0x000fc600000006ff */
[----:B------:R-:W-:-:S09]  /*4d20*/  ULEA UR4, UR13, UR7, 0x3 ;  /* 0x000000070d047291 */ /* 0x000fd2000f8e18ff */
[----:B------:R-:W1:Y:S02]  /*4d30*/  SYNCS.PHASECHK.TRANS64.TRYWAIT P0, [UR4], R2 ;  /* 0x00000002ff0075a7 */ /* 0x000e640008001104 */
[----:B-1----:R-:W-:Y:S05]  /*4d40*/  @!P0 BRA `(.L_x_87) ;  /* 0x00000030006c8947 */ /* 0x002fea0003800000 */
.L_x_177:
        /* <DEDUP_REMOVED lines=9> */
.L_x_179:
[----:B------:R-:W-:-:S04]  /*4de0*/  UIADD3 UR5, UPT, UPT, UR5, 0x1, URZ ;  /* 0x0000000105057890 */ /* 0x000fc8000fffe0ff */
[----:B------:R-:W-:-:S04]  /*4df0*/  UISETP.NE.AND UP0, UPT, UR5, 0x3, UPT ;  /* 0x000000030500788c */ /* 0x000fc8000bf05270 */
[----:B------:R-:W-:Y:S02]  /*4e00*/  USEL UR4, URZ, 0x1, UP0 ;  /* 0x00000001ff047887 */ /* 0x000fe40008000000 */
[----:B------:R-:W-:-:S04]  /*4e10*/  USEL UR5, UR5, URZ, UP0 ;  /* 0x000000ff05057287 */ /* 0x000fc80008000000 */
[----:B------:R-:W-:Y:S01]  /*4e20*/  ULEA UR5, UR5, UR7, 0x3 ;  /* 0x0000000705057291 */ /* 0x000fe2000f8e18ff */
[----:B-1----:R-:W-:-:S04]  /*4e30*/  LOP3.LUT R2, R32, UR4, RZ, 0x3c, !PT ;  /* 0x0000000420027c12 */ /* 0x002fc8000f8e3cff */
[----:B------:R-:W-:Y:S01]  /*4e40*/  SHF.L.U32 R2, R2, 0x1f, RZ ;  /* 0x0000001f02027819 */ /* 0x000fe200000006ff */
[----:B------:R-:W-:-:S07]  /*4e50*/  IMAD.U32 R0, RZ, RZ, UR5 ;  /* 0x00000005ff007e24 */ /* 0x000fce000f8e00ff */
.L_x_89:
[----:B-1----:R1:W3:Y:S02]  /*4e60*/  SYNCS.PHASECHK.TRANS64.TRYWAIT P0, [R0+URZ], R2 ;  /* 0x00000002000075a7 */ /* 0x0022e400080011ff */
[----:B---3--:R-:W-:Y:S05]  /*4e70*/  @!P0 NANOSLEEP.SYNCS 0x989680 ;  /* 0x009896800000895d */ /* 0x008fea0003900000 */
[----:B------:R-:W3:Y:S02]  /*4e80*/  @!P0 SYNCS.PHASECHK.TRANS64 P0, [R0+URZ], R2 ;  /* 0x00000002000085a7 */ /* 0x000ee400080010ff */
[----:B--23--:R-:W-:Y:S05]  /*4e90*/  @P0 EXIT ;  /* 0x000000000000094d */ /* 0x00cfea0003800000 */
[----:B------:R-:W-:Y:S05]  /*4ea0*/  BRA `(.L_x_89) ;  /* 0xfffffffc00ec7947 */ /* 0x000fea000383ffff */
.L_x_77:
[----:B------:R-:W-:-:S06]  /*4eb0*/  UISETP.GE.AND UP1, UPT, UR8, 0x4, UPT ;  /* 0x000000040800788c */ /* 0x000fcc000bf26270 */
[----:B------:R-:W-:-:S13]  /*4ec0*/  PLOP3.LUT P0, PT, PT, PT, UP1, 0x80, 0x8 ;  /* 0x000000000008781c */ /* 0x000fda0003f0f018 */
[----:B------:R-:W-:Y:S05]  /*4ed0*/  @!P0 EXIT ;  /* 0x000000000000894d */ /* 0x000fea0003800000 */
[----:B------:R-:W-:Y:S01]  /*4ee0*/  BAR.SYNC.DEFER_BLOCKING 0x6, 0xa0 ;  /* 0x0182800000007b1d */ /* 0x000fe20000010000 */
[C---:B------:R-:W-:Y:S01]  /*4ef0*/  IMAD.SHL.U32 R3, R70.reuse, 0x20, RZ ;  /* 0x0000002046037824 */ /* 0x040fe200078e00ff */
[----:B------:R-:W-:Y:S01]  /*4f00*/  SHF.R.U32.HI R4, RZ, 0x1, R70 ;  /* 0x00000001ff047819 */ /* 0x000fe20000011646 */
[C---:B------:R-:W-:Y:S01]  /*4f10*/  IMAD.SHL.U32 R64, R70.reuse, 0x10, RZ ;  /* 0x0000001046407824 */ /* 0x040fe200078e00ff */
[C---:B------:R-:W-:Y:S01]  /*4f20*/  LOP3.LUT P0, RZ, R70.reuse, 0x4, RZ, 0xc0, !PT ;  /* 0x0000000446ff7812 */ /* 0x040fe2000780c0ff */
[----:B------:R-:W-:Y:S01]  /*4f30*/  IMAD.U32 R32, R70, 0x10000, RZ ;  /* 0x0001000046207824 */ /* 0x000fe200078e00ff */
[----:B------:R-:W-:Y:S02]  /*4f40*/  UMOV UR48, 0x400 ;  /* 0x0000040000307882 */ /* 0x000fe40000000000 */
[----:B------:R-:W1:Y:S01]  /*4f50*/  LDC R63, c[0x0][0x370] ;  /* 0x0000dc00ff3f7b82 */ /* 0x000e620000000800 */
[----:B------:R-:W-:Y:S01]  /*4f60*/  ULEA UR48, UR37, UR48, 0x18 ;  /* 0x0000003025307291 */ /* 0x000fe2000f8ec0ff */
[----:B------:R-:W-:Y:S01]  /*4f70*/  LOP3.LUT R2, R3, 0xc0, RZ, 0xc0, !PT ;  /* 0x000000c003027812 */ /* 0x000fe200078ec0ff */
[----:B------:R-:W-:Y:S01]  /*4f80*/  IMAD.MOV.U32 R69, RZ, RZ, 0x10 ;  /* 0x00000010ff457424 */ /* 0x000fe200078e00ff */
[----:B------:R-:W-:Y:S01]  /*4f90*/  LOP3.LUT R64, R64, 0x600, RZ, 0xc0, !PT ;  /* 0x0000060040407812 */ /* 0x000fe200078ec0ff */
[----:B------:R-:W-:Y:S01]  /*4fa0*/  IMAD.MOV.U32 R31, RZ, RZ, RZ ;  /* 0x000000ffff1f7224 */ /* 0x000fe200078e00ff */
[----:B------:R-:W-:Y:S01]  /*4fb0*/  LOP3.LUT R4, R2, 0x8, R4, 0xf8, !PT ;  /* 0x0000000802047812 */ /* 0x000fe200078ef804 */
[----:B------:R-:W-:Y:S01]  /*4fc0*/  IMAD.SHL.U32 R2, R70, 0x4, RZ ;  /* 0x0000000446027824 */ /* 0x000fe200078e00ff */
[----:B------:R-:W2:Y:S01]  /*4fd0*/  LDC R28, c[0x0][0xb0c] ;  /* 0x0002c300ff1c7b82 */ /* 0x000ea20000000800 */
[--C-:B------:R-:W-:Y:S01]  /*4fe0*/  LOP3.LUT R64, R64, 0x20, R3.reuse, 0xf8, !PT ;  /* 0x0000002040407812 */ /* 0x100fe200078ef803 */
[----:B------:R-:W-:Y:S01]  /*4ff0*/  IMAD.MOV.U32 R68, RZ, RZ, RZ ;  /* 0x000000ffff447224 */ /* 0x000fe200078e00ff */
[----:B------:R-:W-:Y:S01]  /*5000*/  LOP3.LUT R32, R32, 0x600000, RZ, 0xc0, !PT ;  /* 0x0060000020207812 */ /* 0x000fe200078ec0ff */
[----:B------:R-:W-:Y:S01]  /*5010*/  IMAD.MOV.U32 R73, RZ, RZ, RZ ;  /* 0x000000ffff497224 */ /* 0x000fe200078e00ff */
[----:B------:R-:W-:Y:S01]  /*5020*/  LOP3.LUT R2, R4, 0x18, R2, 0x78, !PT ;  /* 0x0000001804027812 */ /* 0x000fe200078e7802 */
[----:B------:R-:W-:Y:S01]  /*5030*/  IMAD.MOV.U32 R67, RZ, RZ, RZ ;  /* 0x000000ffff437224 */ /* 0x000fe200078e00ff */
[----:B------:R-:W-:Y:S01]  /*5040*/  LOP3.LUT R64, R64, 0x100, R3, 0xf8, !PT ;  /* 0x0000010040407812 */ /* 0x000fe200078ef803 */
[----:B------:R-:W4:Y:S01]  /*5050*/  LDC R61, c[0x0][0xb20] ;  /* 0x0002c800ff3d7b82 */ /* 0x000f220000000800 */
[----:B------:R-:W3:Y:S01]  /*5060*/  LDS R0, [UR48+0x1c0] ;  /* 0x0001c030ff007984 */ /* 0x000ee20008000800 */
[----:B------:R-:W-:Y:S01]  /*5070*/  LOP3.LUT R70, R70, 0x60, RZ, 0xc0, !PT ;  /* 0x0000006046467812 */ /* 0x000fe200078ec0ff */
[----:B------:R-:W1:Y:S01]  /*5080*/  LDCU.64 UR54, c[0x0][0x348] ;  /* 0x00006900ff3677ac */ /* 0x000e620008000a00 */
[----:B------:R-:W-:-:S02]  /*5090*/  LOP3.LUT R64, R64, R2, RZ, 0xfc, !PT ;  /* 0x0000000240407212 */ /* 0x000fc400078efcff */
[----:B------:R-:W-:Y:S01]  /*50a0*/  SEL R69, R69, 0xfffffff0, !P0 ;  /* 0xfffffff045457807 */ /* 0x000fe20004000000 */
[----:B------:R-:W1:Y:S01]  /*50b0*/  LDCU.64 UR38, c[0x0][0x888] ;  /* 0x00011100ff2677ac */ /* 0x000e620008000a00 */
[----:B------:R-:W1:Y:S01]  /*50c0*/  LDC R27, c[0x0][0xb30] ;  /* 0x0002cc00ff1b7b82 */ /* 0x000e620000000800 */
[----:B------:R-:W1:Y:S01]  /*50d0*/  LDCU.64 UR44, c[0x0][0x890] ;  /* 0x00011200ff2c77ac */ /* 0x000e620008000a00 */
[----:B------:R-:W-:-:S06]  /*50e0*/  UMOV UR51, 0x1 ;  /* 0x0000000100337882 */ /* 0x000fcc0000000000 */
[----:B------:R-:W1:Y:S01]  /*50f0*/  LDC.64 R56, c[0x0][0xb10] ;  /* 0x0002c400ff387b82 */ /* 0x000e620000000a00 */
[----:B------:R-:W-:Y:S01]  /*5100*/  UMOV UR56, URZ ;  /* 0x000000ff00387c82 */ /* 0x000fe20008000000 */
[----:B------:R-:W-:Y:S01]  /*5110*/  UIADD3 UR52, UPT, UPT, UR48, 0x200, URZ ;  /* 0x0000020030347890 */ /* 0x000fe2000fffe0ff */
[----:B------:R-:W-:Y:S01]  /*5120*/  UMOV UR50, URZ ;  /* 0x000000ff00327c82 */ /* 0x000fe20008000000 */
[----:B------:R-:W-:-:S04]  /*5130*/  UMOV UR49, URZ ;  /* 0x000000ff00317c82 */ /* 0x000fc80008000000 */
[----:B------:R-:W1:Y:S08]  /*5140*/  LDC.64 R24, c[0x0][0xb18] ;  /* 0x0002c600ff187b82 */ /* 0x000e700000000a00 */
[----:B------:R-:W1:Y:S08]  /*5150*/  LDC.64 R22, c[0x0][0xb28] ;  /* 0x0002ca00ff167b82 */ /* 0x000e700000000a00 */
[----:B------:R-:W1:Y:S01]  /*5160*/  LDC.64 R54, c[0x0][0x8b0] ;  /* 0x00022c00ff367b82 */ /* 0x000e620000000a00 */
[----:B---3--:R-:W-:-:S07]  /*5170*/  IMAD.IADD R32, R0, 0x1, R32 ;  /* 0x0000000100207824 */ /* 0x008fce00078e0220 */
[----:B------:R-:W3:Y:S08]  /*5180*/  LDC.64 R52, c[0x0][0x8a8] ;  /* 0x00022a00ff347b82 */ /* 0x000ef00000000a00 */
[----:B--2-4-:R-:W1:Y:S02]  /*5190*/  LDC R62, c[0x0][0x374] ;  /* 0x0000dd00ff3e7b82 */ /* 0x014e640000000800 */
.L_x_120:
[----:B------:R-:W-:Y:S02]  /*51a0*/  LEA R0, R73, UR48, 0x3 ;  /* 0x0000003049007c11 */ /* 0x000fe4000f8e18ff */
[----:B------:R-:W-:Y:S02]  /*51b0*/  SHF.L.U32 R2, R67, 0x1f, RZ ;  /* 0x0000001f43027819 */ /* 0x000fe400000006ff */
[----:B-1----:R-:W-:Y:S02]  /*51c0*/  LEA R16, R73, UR48, 0x4 ;  /* 0x0000003049107c11 */ /* 0x002fe4000f8e20ff */
[----:B------:R-:W2:Y:S02]  /*51d0*/  SYNCS.PHASECHK.TRANS64.TRYWAIT P0, [R0+URZ+0x110], R2 ;  /* 0x00011002000075a7 */ /* 0x000ea400080011ff */
[----:B--2---:R-:W-:Y:S05]  /*51e0*/  @!P0 BRA `(.L_x_90) ;  /* 0x0000002c00748947 */ /* 0x004fea0003800000 */
.L_x_180:
[----:B------:R-:W4:Y:S01]  /*51f0*/  LDC.64 R10, c[0x0][0xb10] ;  /* 0x0002c400ff0a7b82 */ /* 0x000f220000000a00 */
[----:B------:R-:W3:Y:S01]  /*5200*/  LDS.128 R16, [R16+0x1a0] ;  /* 0x0001a00010107984 */ /* 0x000ee20000000c00 */
[----:B-1----:R-:W-:Y:S01]  /*5210*/  ISETP.NE.AND P1, PT, R27, 0x1, PT ;  /* 0x000000011b00780c */ /* 0x002fe20003f25270 */
[----:B--2---:R-:W-:Y:S01]  /*5220*/  VIADD R0, R0, 0x120 ;  /* 0x0000012000007836 */ /* 0x004fe20000000000 */
[----:B------:R-:W-:Y:S04]  /*5230*/  ISETP.GE.AND P0, PT, R26, 0x1, PT ;  /* 0x000000011a00780c */ /* 0x000fe80003f06270 */
[----:B------:R-:W1:Y:S01]  /*5240*/  LDC.64 R8, c[0x0][0xb18] ;  /* 0x0002c600ff087b82 */ /* 0x000e620000000a00 */
[----:B------:R-:W-:Y:S01]  /*5250*/  PRMT R0, RZ, 0x654, R0 ;  /* 0x00000654ff007816 */ /* 0x000fe20000000000 */
[----:B------:R-:W-:Y:S01]  /*5260*/  @!PT LDS RZ, [RZ] ;  /* 0x00000000fffff984 */ /* 0x000fe20000000800 */
[----:B------:R-:W-:Y:S01]  /*5270*/  @!PT LDS RZ, [RZ] ;  /* 0x00000000fffff984 */ /* 0x000fe20000000800 */
[----:B------:R-:W-:Y:S01]  /*5280*/  @!PT LDS RZ, [RZ] ;  /* 0x00000000fffff984 */ /* 0x000fe20000000800 */
[----:B------:R-:W-:Y:S01]  /*5290*/  @!PT LDS RZ, [RZ] ;  /* 0x00000000fffff984 */ /* 0x000fe20000000800 */
[----:B------:R2:W-:Y:S06]  /*52a0*/  MEMBAR.ALL.CTA ;  /* 0x0000000000007992 */ /* 0x0005ec0000008000 */
[----:B--2---:R-:W2:Y:S01]  /*52b0*/  FENCE.VIEW.ASYNC.S ;  /* 0x00000000000073c6 */ /* 0x004ea20000000000 */
[----:B------:R-:W1:Y:S08]  /*52c0*/  @!P1 LDC R12, c[0x0][0xb20] ;  /* 0x0002c800ff0c9b82 */ /* 0x000e700000000800 */
[----:B------:R-:W1:Y:S01]  /*52d0*/  @!P1 LDC R7, c[0x0][0xb0c] ;  /* 0x0002c300ff079b82 */ /* 0x000e620000000800 */
[----:B--2---:R2:W-:Y:S01]  /*52e0*/  SYNCS.ARRIVE.TRANS64.RED.A1T0 RZ, [R0+URZ], RZ ;  /* 0x000000ff00ff79a7 */ /* 0x0045e200081004ff */
[----:B---3--:R-:W-:Y:S04]  /*52f0*/  LOP3.LUT P4, RZ, R18, 0x1, RZ, 0xc0, !PT ;  /* 0x0000000112ff7812 */ /* 0x008fe8000788c0ff */
[----:B------:R-:W-:Y:S09]  /*5300*/  P2R R71, PR, RZ, 0x10 ;  /* 0x00000010ff477803 */ /* 0x000ff20000000000 */
[----:B------:R-:W-:Y:S02]  /*5310*/  @P4 MOV R30, R16 ;  /* 0x00000010001e4202 */ /* 0x000fe40000000f00 */
[----:B------:R-:W-:Y:S01]  /*5320*/  @P4 LOP3.LUT R29, R17, 0xffff, RZ, 0xc0, !PT ;  /* 0x0000ffff111d4812 */ /* 0x000fe200078ec0ff */
[----:B--2-4-:R-:W-:Y:S06]  /*5330*/  @!P0 BRA `(.L_x_91) ;  /* 0x0000000000a48947 */ /* 0x014fec0003800000 */
[----:B------:R-:W-:Y:S01]  /*5340*/  IMAD.HI.U32 R0, R62, R25, RZ ;  /* 0x000000193e007227 */ /* 0x000fe200078e00ff */
[----:B------:R-:W-:Y:S02]  /*5350*/  ISETP.NE.AND P0, PT, R24, 0x1, PT ;  /* 0x000000011800780c */ /* 0x000fe40003f05270 */
[----:B------:R-:W-:Y:S01]  /*5360*/  ISETP.NE.AND P2, PT, R26, 0x1, PT ;  /* 0x000000011a00780c */ /* 0x000fe20003f45270 */
[----:B------:R-:W-:Y:S01]  /*5370*/  IMAD.HI.U32 R4, R63, R56, RZ ;  /* 0x000000383f047227 */ /* 0x000fe200078e00ff */
[----:B------:R-:W-:Y:S02]  /*5380*/  SHF.R.U32.HI R0, RZ, R61, R0 ;  /* 0x0000003dff007219 */ /* 0x000fe40000011600 */
[----:B------:R-:W-:Y:S01]  /*5390*/  ISETP.NE.AND P3, PT, R28, 0x1, PT ;  /* 0x000000011c00780c */ /* 0x000fe20003f65270 */
[----:B------:R-:W-:Y:S01]  /*53a0*/  IMAD.HI.U32 R6, R29, R25, RZ ;  /* 0x000000191d067227 */ /* 0x000fe200078e00ff */
[-C--:B------:R-:W-:Y:S02]  /*53b0*/  SHF.R.U32.HI R4, RZ, R57.reuse, R4 ;  /* 0x00000039ff047219 */ /* 0x080fe40000011604 */
[----:B------:R-:W-:Y:S01]  /*53c0*/  SEL R0, R62, R0, !P0 ;  /* 0x000000003e007207 */ /* 0x000fe20004000000 */
[----:B------:R-:W-:Y:S01]  /*53d0*/  IMAD.HI.U32 R5, R30, R56, RZ ;  /* 0x000000381e057227 */ /* 0x000fe200078e00ff */
[----:B------:R-:W-:Y:S03]  /*53e0*/  SEL R4, R63, R4, !P3 ;  /* 0x000000043f047207 */ /* 0x000fe60005800000 */
[-C--:B------:R-:W-:Y:S01]  /*53f0*/  IMAD.HI.U32 R3, R0, R22.reuse, RZ ;  /* 0x0000001600037227 */ /* 0x080fe200078e00ff */
[----:B------:R-:W-:Y:S03]  /*5400*/  SHF.R.U32.HI R5, RZ, R57, R5 ;  /* 0x00000039ff057219 */ /* 0x000fe60000011605 */
[----:B------:R-:W-:Y:S01]  /*5410*/  IMAD.HI.U32 R2, R4, R22, RZ ;  /* 0x0000001604027227 */ /* 0x000fe200078e00ff */
[----:B------:R-:W-:Y:S02]  /*5420*/  @P2 SHF.R.U32.HI R0, RZ, R23, R3 ;  /* 0x00000017ff002219 */ /* 0x000fe40000011603 */
[----:B------:R-:W-:Y:S02]  /*5430*/  SHF.R.U32.HI R3, RZ, R61, R6 ;  /* 0x0000003dff037219 */ /* 0x000fe40000011606 */
[----:B------:R-:W-:Y:S01]  /*5440*/  @P2 SHF.R.U32.HI R4, RZ, R23, R2 ;  /* 0x00000017ff042219 */ /* 0x000fe20000011602 */
[----:B------:R-:W-:Y:S01]  /*5450*/  IMAD R0, R26, R0, RZ ;  /* 0x000000001a007224 */ /* 0x000fe200078e02ff */
[----:B------:R-:W-:Y:S02]  /*5460*/  SEL R3, R29, R3, !P0 ;  /* 0x000000031d037207 */ /* 0x000fe40004000000 */
[----:B------:R-:W-:Y:S01]  /*5470*/  SEL R2, R30, R5, !P3 ;  /* 0x000000051e027207 */ /* 0x000fe20005800000 */
[----:B------:R-:W-:Y:S01]  /*5480*/  IMAD R5, R26, R4, RZ ;  /* 0x000000041a057224 */ /* 0x000fe200078e02ff */
[C---:B------:R-:W-:Y:S01]  /*5490*/  ISETP.GE.AND P0, PT, R3.reuse, R0, PT ;  /* 0x000000000300720c */ /* 0x040fe20003f06270 */
[C---:B------:R-:W-:Y:S03]  /*54a0*/  IMAD.HI.U32 R0, R3.reuse, R22, RZ ;  /* 0x0000001603007227 */ /* 0x040fe600078e00ff */
[C---:B------:R-:W-:Y:S02]  /*54b0*/  ISETP.GE.OR P0, PT, R2.reuse, R5, P0 ;  /* 0x000000050200720c */ /* 0x040fe40000706670 */
[----:B------:R-:W-:Y:S04]  /*54c0*/  SHF.R.U32.HI R0, RZ, R23, R0 ;  /* 0x00000017ff007219 */ /* 0x000fe80000011600 */
[C---:B------:R-:W-:Y:S05]  /*54d0*/  SEL R6, R3.reuse, R0, !P2 ;  /* 0x0000000003067207 */ /* 0x040fea0005000000 */
        /* <DEDUP_REMOVED lines=14> */
[----:B------:R-:W-:Y:S07]  /*55c0*/  IMAD R29, R3, R24, R29 ;  /* 0x00000018031d7224 */ /* 0x000fee00078e021d */
.L_x_91:
[----:B-1----:R-:W-:Y:S01]  /*55d0*/  @!P1 ISETP.NE.AND P0, PT, R8, 0x1, PT ;  /* 0x000000010800980c */ /* 0x002fe20003f05270 */
[----:B------:R-:W-:Y:S01]  /*55e0*/  @!P1 IMAD.HI.U32 R0, R30, R10, RZ ;  /* 0x0000000a1e009227 */ /* 0x000fe200078e00ff */
[----:B------:R-:W-:Y:S01]  /*55f0*/  @!P1 ISETP.NE.AND P2, PT, R7, 0x1, PT ;  /* 0x000000010700980c */ /* 0x000fe20003f45270 */
[----:B------:R-:W-:Y:S01]  /*5600*/  ULOP3.LUT UP0, URZ, UR52, 0x1b0, URZ, 0xc0, !UPT ;  /* 0x000001b034ff7892 */ /* 0x000fe2000f80c0ff */
[----:B------:R-:W-:Y:S01]  /*5610*/  R2UR UR42, R21 ;  /* 0x00000000152a72ca */ /* 0x000fe200000e0000 */
[----:B------:R-:W-:Y:S01]  /*5620*/  @!P1 IMAD.HI.U32 R2, R29, R9, RZ ;  /* 0x000000091d029227 */ /* 0x000fe200078e00ff */
[----:B------:R-:W-:Y:S02]  /*5630*/  @!P1 SHF.R.U32.HI R0, RZ, R11, R0 ;  /* 0x0000000bff009219 */ /* 0x000fe40000011600 */
[----:B------:R-:W-:Y:S01]  /*5640*/  R2UR UR41, R20 ;  /* 0x00000000142972ca */ /* 0x000fe200000e0000 */
[----:B------:R-:W-:Y:S01]  /*5650*/  VIADD R73, R73, 0x1 ;  /* 0x0000000149497836 */ /* 0x000fe20000000000 */
[----:B------:R-:W-:Y:S02]  /*5660*/  @!P1 SHF.R.U32.HI R2, RZ, R12, R2 ;  /* 0x0000000cff029219 */ /* 0x000fe40000011602 */
[----:B------:R-:W-:Y:S02]  /*5670*/  @!P1 SEL R3, R30, R0, !P2 ;  /* 0x000000001e039207 */ /* 0x000fe40005000000 */
[----:B------:R-:W-:Y:S02]  /*5680*/  @!P1 SEL R2, R29, R2, !P0 ;  /* 0x000000021d029207 */ /* 0x000fe40004000000 */
[----:B------:R-:W-:Y:S01]  /*5690*/  @P4 SHF.R.U32.HI R66, RZ, 0x10, R17 ;  /* 0x00000010ff424819 */ /* 0x000fe20000011611 */
[----:B------:R-:W-:Y:S02]  /*56a0*/  USHF.L.U32 UR42, UR42, 0x6, URZ ;  /* 0x000000062a2a7899 */ /* 0x000fe400080006ff */
[----:B------:R-:W-:Y:S02]  /*56b0*/  @!P1 IMAD.IADD R0, R2, 0x1, -R3 ;  /* 0x0000000102009824 */ /* 0x000fe400078e0a03 */
[----:B------:R-:W-:Y:S01]  /*56c0*/  @!P1 IMAD.IADD R2, R3, 0x1, -R2 ;  /* 0x0000000103029824 */ /* 0x000fe200078e0a02 */
[----:B------:R-:W-:Y:S01]  /*56d0*/  USHF.L.U32 UR41, UR41, 0x6, URZ ;  /* 0x0000000629297899 */ /* 0x000fe200080006ff */
[----:B------:R-:W-:Y:S02]  /*56e0*/  @!P1 IMAD R30, R0, R7, R30 ;  /* 0x00000007001e9224 */ /* 0x000fe400078e021e */
[----:B------:R-:W-:Y:S01]  /*56f0*/  @!P1 IMAD R29, R2, R8, R29 ;  /* 0x00000008021d9224 */ /* 0x000fe200078e021d */
[----:B------:R-:W-:Y:S08]  /*5700*/  BRA.U !UP0, `(.L_x_92) ;  /* 0x00000001087c7547 */ /* 0x000ff0000b800000 */
[----:B------:R-:W1:Y:S01]  /*5710*/  LDCU.64 UR8, c[0x4][0x80] ;  /* 0x01001000ff0877ac */ /* 0x000e620008000a00 */
[----:B------:R-:W-:Y:S01]  /*5720*/  MOV R2, 0x0 ;  /* 0x0000000000027802 */ /* 0x000fe20000000f00 */
[----:B------:R-:W-:Y:S02]  /*5730*/  HFMA2 R12, -RZ, RZ, 0, 5.9604644775390625e-08 ;  /* 0x00000001ff0c7431 */ /* 0x000fe400000001ff */
[----:B------:R-:W-:Y:S01]  /*5740*/  IMAD.MOV.U32 R8, RZ, RZ, 0x70 ;  /* 0x00000070ff087424 */ /* 0x000fe200078e00ff */
[----:B------:R2:W3:Y:S01]  /*5750*/  LDC.64 R14, c[0x4][R2] ;  /* 0x01000000020e7b82 */ /* 0x0004e20000000a00 */
[----:B------:R-:W4:Y:S01]  /*5760*/  LDCU.64 UR6, c[0x4][0x88] ;  /* 0x01001100ff0677ac */ /* 0x000f220008000a00 */
[----:B------:R-:W-:Y:S01]  /*5770*/  IMAD.MOV.U32 R13, RZ, RZ, RZ ;  /* 0x000000ffff0d7224 */ /* 0x000fe200078e00ff */
[----:B------:R-:W2:Y:S01]  /*5780*/  LDCU.64 UR4, c[0x4][0x8] ;  /* 0x01000100ff0477ac */ /* 0x000ea20008000a00 */
[----:B-1----:R-:W-:Y:S01]  /*5790*/  MOV R5, UR9 ;  /* 0x0000000900057c02 */ /* 0x002fe20008000f00 */
[----:B------:R-:W-:Y:S01]  /*57a0*/  IMAD.U32 R4, RZ, RZ, UR8 ;  /* 0x00000008ff047e24 */ /* 0x000fe2000f8e00ff */
[----:B----4-:R-:W-:Y:S01]  /*57b0*/  MOV R7, UR7 ;  /* 0x0000000700077c02 */ /* 0x010fe20008000f00 */
[----:B------:R-:W-:Y:S01]  /*57c0*/  IMAD.U32 R6, RZ, RZ, UR6 ;  /* 0x00000006ff067e24 */ /* 0x000fe2000f8e00ff */
[----:B--2---:R-:W-:Y:S01]  /*57d0*/  MOV R11, UR5 ;  /* 0x00000005000b7c02 */ /* 0x004fe20008000f00 */
[----:B------:R-:W-:Y:S02]  /*57e0*/  IMAD.U32 R10, RZ, RZ, UR4 ;  /* 0x00000004ff0a7e24 */ /* 0x000fe4000f8e00ff */
[----:B------:R-:W-:Y:S07]  /*57f0*/  LEPC R20, `(.L_x_93) ;  /* 0x000000001014794e */ /* 0x000fee0000000000 */
[----:B---3-5:R-:W-:Y:S05]  /*5800*/  CALL.ABS.NOINC R14 ;  /* 0x000000000e007343 */ /* 0x028fea0003c00000 */
.L_x_93:
[----:B------:R-:W1:Y:S01]  /*5810*/  LDCU.64 UR8, c[0x4][0x80] ;  /* 0x01001000ff0877ac */ /* 0x000e620008000a00 */
[----:B------:R-:W2:Y:S01]  /*5820*/  LDC.64 R2, c[0x4][R2] ;  /* 0x0100000002027b82 */ /* 0x000ea20000000a00 */
[----:B------:R-:W-:Y:S02]  /*5830*/  HFMA2 R12, -RZ, RZ, 0, 5.9604644775390625e-08 ;  /* 0x00000001ff0c7431 */ /* 0x000fe400000001ff */
[----:B------:R-:W-:Y:S02]  /*5840*/  IMAD.MOV.U32 R8, RZ, RZ, 0x70 ;  /* 0x00000070ff087424 */ /* 0x000fe400078e00ff */
[----:B------:R-:W-:Y:S01]  /*5850*/  IMAD.MOV.U32 R13, RZ, RZ, RZ ;  /* 0x000000ffff0d7224 */ /* 0x000fe200078e00ff */
[----:B------:R-:W3:Y:S01]  /*5860*/  LDCU.64 UR6, c[0x4][0x88] ;  /* 0x01001100ff0677ac */ /* 0x000ee20008000a00 */
[----:B------:R-:W4:Y:S01]  /*5870*/  LDCU.64 UR4, c[0x4][0x8] ;  /* 0x01000100ff0477ac */ /* 0x000f220008000a00 */
[----:B-1----:R-:W-:Y:S02]  /*5880*/  MOV R4, UR8 ;  /* 0x0000000800047c02 */ /* 0x002fe40008000f00 */
[----:B------:R-:W-:Y:S02]  /*5890*/  MOV R5, UR9 ;  /* 0x0000000900057c02 */ /* 0x000fe40008000f00 */
[----:B---3--:R-:W-:Y:S01]  /*58a0*/  MOV R7, UR7 ;  /* 0x0000000700077c02 */ /* 0x008fe20008000f00 */
[----:B------:R-:W-:Y:S01]  /*58b0*/  IMAD.U32 R6, RZ, RZ, UR6 ;  /* 0x00000006ff067e24 */ /* 0x000fe2000f8e00ff */
[----:B----4-:R-:W-:Y:S01]  /*58c0*/  MOV R11, UR5 ;  /* 0x00000005000b7c02 */ /* 0x010fe20008000f00 */
[----:B------:R-:W-:Y:S02]  /*58d0*/  IMAD.U32 R10, RZ, RZ, UR4 ;  /* 0x00000004ff0a7e24 */ /* 0x000fe4000f8e00ff */
[----:B------:R-:W-:Y:S07]  /*58e0*/  LEPC R20, `(.L_x_92) ;  /* 0x000000001014794e */ /* 0x000fee0000000000 */
[----:B--2---:R-:W-:Y:S05]  /*58f0*/  CALL.ABS.NOINC R2 ;  /* 0x0000000002007343 */ /* 0x004fea0003c00000 */
.L_x_92:
[----:B------:R-:W-:Y:S01]  /*5900*/  ISETP.NE.U32.AND P4, PT, R54, RZ, PT ;  /* 0x000000ff3600720c */ /* 0x000fe20003f85070 */
[----:B------:R-:W-:Y:S01]  /*5910*/  UISETP.NE.AND UP2, UPT, UR53, URZ, UPT ;  /* 0x000000ff3500728c */ /* 0x000fe2000bf45270 */
[----:B------:R-:W-:Y:S01]  /*5920*/  ISETP.NE.U32.AND P2, PT, RZ, UR38, PT ;  /* 0x00000026ff007c0c */ /* 0x000fe2000bf45070 */
[----:B------:R-:W-:Y:S01]  /*5930*/  UISETP.NE.U32.AND UP1, UPT, UR44, URZ, UPT ;  /* 0x000000ff2c00728c */ /* 0x000fe2000bf25070 */
[----:B------:R-:W-:Y:S01]  /*5940*/  ISETP.NE.AND.EX P4, PT, R55, RZ, PT, P4 ;  /* 0x000000ff3700720c */ /* 0x000fe20003f85340 */
[----:B------:R-:W-:Y:S01]  /*5950*/  UPLOP3.LUT UP0, UPT, UPT, UPT, UPT, 0x40, 0x4 ;  /* 0x000000000004789c */ /* 0x000fe20003f0e870 */
[----:B------:R-:W-:Y:S01]  /*5960*/  ISETP.NE.AND.EX P2, PT, RZ, UR39, PT, P2 ;  /* 0x00000027ff007c0c */ /* 0x000fe2000bf45320 */
[----:B------:R-:W-:Y:S01]  /*5970*/  UISETP.NE.AND.EX UP1, UPT, UR45, URZ, UPT, UP1 ;  /* 0x000000ff2d00728c */ /* 0x000fe2000bf25310 */
[----:B------:R-:W-:Y:S04]  /*5980*/  PLOP3.LUT P1, PT, PT, PT, UP2, 0x80, 0x8 ;  /* 0x000000000008781c */ /* 0x000fe80003f2f028 */
[----:B------:R-:W-:Y:S06]  /*5990*/  @UP2 UPLOP3.LUT UP0, UPT, UPT, UPT, UP1, 0x80, 0x8 ;  /* 0x000000000008289c */ /* 0x000fec0003f0f010 */
[----:B------:R-:W-:Y:S01]  /*59a0*/  PLOP3.LUT P0, PT, PT, PT, UP0, 0x80, 0x8 ;  /* 0x000000000008781c */ /* 0x000fe20003f0f008 */
[----:B------:R-:W-:Y:S01]  /*59b0*/  @!UPT UIADD3 URZ, UPT, UPT, URZ, URZ, URZ ;  /* 0x000000fffffff290 */ /* 0x000fe2000fffe0ff */
[----:B------:R-:W-:Y:S11]  /*59c0*/  BRA.U !UP1, `(.L_x_94) ;  /* 0x0000000109387547 */ /* 0x000ff6000b800000 */
[----:B------:R-:W-:Y:S01]  /*59d0*/  UISETP.NE.U32.AND UP0, UPT, UR38, URZ, UPT ;  /* 0x000000ff2600728c */ /* 0x000fe2000bf05070 */
[----:B------:R-:W-:Y:S02]  /*59e0*/  HFMA2 R0, -RZ, RZ, 0, 5.9604644775390625e-08 ;  /* 0x00000001ff007431 */ /* 0x000fe400000001ff */
[----:B------:R-:W-:Y:S01]  /*59f0*/  IMAD.MOV.U32 R60, RZ, RZ, 0x1 ;  /* 0x00000001ff3c7424 */ /* 0x000fe200078e00ff */
[----:B------:R-:W-:Y:S06]  /*5a00*/  UISETP.NE.AND.EX UP0, UPT, UR39, URZ, UPT, UP0 ;  /* 0x000000ff2700728c */ /* 0x000fec000bf05300 */
[----:B------:R-:W-:Y:S05]  /*5a10*/  PLOP3.LUT P3, PT, PT, PT, UP0, 0x80, 0x8 ;  /* 0x000000000008781c */ /* 0x000fea0003f6f008 */
[----:B------:R-:W1:Y:S01]  /*5a20*/  @UP0 LDCU.64 UR6, c[0x0][0x888] ;  /* 0x00011100ff0607ac */ /* 0x000e620008000a00 */
[----:B------:R-:W-:Y:S07]  /*5a30*/  @UP0 UIMAD UR4, UR36, UR44, URZ ;  /* 0x0000002c240402a4 */ /* 0x000fee000f8e02ff */
[----:B------:R-:W-:Y:S01]  /*5a40*/  @!P3 PRMT R60, R0, 0x7610, R60 ;  /* 0x00007610003cb816 */ /* 0x000fe2000000003c */
[----:B-1----:R-:W-:Y:S03]  /*5a50*/  @UP0 UIMAD.WIDE UR6, UR4, 0x4, UR6 ;  /* 0x00000004040608a5 */ /* 0x002fe6000f8e0206 */
[----:B------:R-:W1:Y:S03]  /*5a60*/  @!UP0 LDCU UR4, c[0x0][0x880] ;  /* 0x00011000ff0487ac */ /* 0x000e660008000800 */
[----:B------:R-:W-:Y:S01]  /*5a70*/  IMAD.U32 R2, RZ, RZ, UR6 ;  /* 0x00000006ff027e24 */ /* 0x000fe2000f8e00ff */
[----:B------:R-:W-:Y:S05]  /*5a80*/  MOV R3, UR7 ;  /* 0x0000000700037c02 */ /* 0x000fea0008000f00 */
[----:B-----5:R2:W5:Y:S02]  /*5a90*/  @P3 LDG.E R35, desc[UR46][R2.64] ;  /* 0x0000002e02233981 */ /* 0x020564000c1e1900 */
[----:B-12---:R-:W-:Y:S02]  /*5aa0*/  @!P3 IMAD.U32 R35, RZ, RZ, UR4 ;  /* 0x00000004ff23be24 */ /* 0x006fe4000f8e00ff */
.L_x_94:
[----:B------:R-:W-:Y:S05]  /*5ab0*/  @!P4 BRA `(.L_x_95) ;  /* 0x000000000020c947 */ /* 0x000fea0003800000 */
[----:B------:R-:W-:Y:S04]  /*5ac0*/  ISETP.NE.U32.AND P3, PT, R52, RZ, PT ;  /* 0x000000ff3400720c */ /* 0x000fe80003f65070 */
[----:B------:R-:W-:Y:S11]  /*5ad0*/  ISETP.NE.AND.EX P3, PT, R53, RZ, PT, P3 ;  /* 0x000000ff3500720c */ /* 0x000ff60003f65330 */
[----:B------:R-:W-:Y:S02]  /*5ae0*/  @!UPT UIADD3 URZ, UPT, UPT, URZ, URZ, URZ ;  /* 0x000000fffffff290 */ /* 0x000fe4000fffe0ff */
[----:B------:R-:W1:Y:S01]  /*5af0*/  @P3 LDC.64 R2, c[0x0][0x8a8] ;  /* 0x00022a00ff023b82 */ /* 0x000e620000000a00 */
[----:B------:R-:W-:Y:S04]  /*5b00*/  @P3 IMAD R0, R54, UR36, RZ ;  /* 0x0000002436003c24 */ /* 0x000fe8000f8e02ff */
[----:B-1----:R-:W-:Y:S05]  /*5b10*/  @P3 IMAD.WIDE R2, R0, 0x4, R2 ;  /* 0x0000000400023825 */ /* 0x002fea00078e0202 */
[----:B-----5:R1:W5:Y:S02]  /*5b20*/  @P3 LDG.E R33, desc[UR46][R2.64] ;  /* 0x0000002e02213981 */ /* 0x020364000c1e1900 */
[----:B-1----:R-:W2:Y:S02]  /*5b30*/  @!P3 LDC R33, c[0x0][0x8a0] ;  /* 0x00022800ff21bb82 */ /* 0x002ea40000000800 */
.L_x_95:
[----:B-----5:R-:W-:Y:S01]  /*5b40*/  FSETP.NEU.AND P3, PT, R35, RZ, PT ;  /* 0x000000ff2300720b */ /* 0x020fe20003f6d000 */
[----:B------:R-:W-:Y:S01]  /*5b50*/  IMAD.U32 R2, RZ, RZ, UR56 ;  /* 0x00000038ff027e24 */ /* 0x000fe2000f8e00ff */
[----:B------:R-:W-:Y:S01]  /*5b60*/  SEL R5, RZ, 0xffffffff, P2 ;  /* 0xffffffffff057807 */ /* 0x000fe20001000000 */
[----:B------:R-:W-:Y:S01]  /*5b70*/  ULOP3.LUT UR4, UR51, 0x1, URZ, 0x3c, !UPT ;  /* 0x0000000133047892 */ /* 0x000fe2000f8e3cff */
[----:B------:R-:W-:Y:S01]  /*5b80*/  @P1 LOP3.LUT P2, RZ, R60, 0xff, RZ, 0xc0, !PT ;  /* 0x000000ff3cff1812 */ /* 0x000fe2000784c0ff */
[----:B------:R-:W-:Y:S01]  /*5b90*/  BSSY B1, `(.L_x_96) ;  /* 0x000003d000017945 */ /* 0x000fe20003800000 */
[----:B------:R-:W-:Y:S01]  /*5ba0*/  @P1 SEL R0, RZ, 0xffffffff, P3 ;  /* 0xffffffffff001807 */ /* 0x000fe20001800000 */
[----:B------:R-:W-:Y:S01]  /*5bb0*/  IMAD.MOV.U32 R47, RZ, RZ, 0x1 ;  /* 0x00000001ff2f7424 */ /* 0x000fe200078e00ff */
[----:B------:R-:W-:Y:S01]  /*5bc0*/  LEA R2, R2, UR48, 0x3 ;  /* 0x0000003002027c11 */ /* 0x000fe2000f8e18ff */
[----:B------:R-:W-:Y:S01]  /*5bd0*/  IMAD.U32 R45, RZ, RZ, UR4 ;  /* 0x00000004ff2d7e24 */ /* 0x000fe2000f8e00ff */
[----:B------:R-:W-:Y:S01]  /*5be0*/  @P0 SEL R0, R5, R0, !P2 ;  /* 0x0000000005000207 */ /* 0x000fe20005000000 */
[----:B------:R-:W-:Y:S01]  /*5bf0*/  IMAD.U32 R46, RZ, RZ, UR56 ;  /* 0x00000038ff2e7e24 */ /* 0x000fe2000f8e00ff */
[C---:B------:R-:W-:Y:S02]  /*5c00*/  LEA R44, R31.reuse, UR48, 0x3 ;  /* 0x000000301f2c7c11 */ /* 0x040fe4000f8e18ff */
[----:B------:R-:W-:Y:S02]  /*5c10*/  CS2R R50, SRZ ;  /* 0x0000000000327805 */ /* 0x000fe4000001ff00 */
[----:B------:R-:W-:Y:S02]  /*5c20*/  @P1 LOP3.LUT R0, R0, 0x1, RZ, 0xc0, !PT ;  /* 0x0000000100001812 */ /* 0x000fe400078ec0ff */
[----:B------:R-:W-:Y:S02]  /*5c30*/  CS2R R48, SRZ ;  /* 0x0000000000307805 */ /* 0x000fe4000001ff00 */
[----:B------:R-:W-:Y:S02]  /*5c40*/  SHF.L.U32 R3, R68, 0x1f, RZ ;  /* 0x0000001f44037819 */ /* 0x000fe400000006ff */
[----:B------:R-:W-:Y:S02]  /*5c50*/  CS2R R42, SRZ ;  /* 0x00000000002a7805 */ /* 0x000fe4000001ff00 */
[----:B------:R-:W-:Y:S02]  /*5c60*/  ISETP.NE.U32.OR P5, PT, R0, 0x1, !P1 ;  /* 0x000000010000780c */ /* 0x000fe40004fa5470 */
[----:B------:R-:W-:Y:S02]  /*5c70*/  CS2R R40, SRZ ;  /* 0x0000000000287805 */ /* 0x000fe4000001ff00 */
[----:B------:R-:W-:Y:S02]  /*5c80*/  PLOP3.LUT P2, PT, PT, PT, UP1, 0x80, 0x8 ;  /* 0x000000000008781c */ /* 0x000fe40003f4f018 */
[----:B------:R-:W-:Y:S02]  /*5c90*/  LEA.HI R34, R31, R31, RZ, 0x1 ;  /* 0x0000001f1f227211 */ /* 0x000fe400078f08ff */
[----:B------:R-:W-:Y:S02]  /*5ca0*/  LOP3.LUT P4, R72, R60, 0xff, RZ, 0xc0, !PT ;  /* 0x000000ff3c487812 */ /* 0x000fe4000788c0ff */
[----:B------:R-:W-:Y:S02]  /*5cb0*/  SEL R4, RZ, 0xffffffff, P3 ;  /* 0xffffffffff047807 */ /* 0x000fe40001800000 */
[----:B------:R-:W-:Y:S02]  /*5cc0*/  P2R R74, PR, RZ, 0x20 ;  /* 0x00000020ff4a7803 */ /* 0x000fe40000000000 */
[----:B------:R-:W-:Y:S03]  /*5cd0*/  @P5 SHF.L.U32 R0, R45, 0x1f, RZ ;  /* 0x0000001f2d005819 */ /* 0x000fe600000006ff */
[----:B------:R-:W-:Y:S01]  /*5ce0*/  @P2 SEL R4, R5, R4, !P4 ;  /* 0x0000000405042207 */ /* 0x000fe20006000000 */
[----:B------:R1:W3:Y:S03]  /*5cf0*/  @P5 SYNCS.PHASECHK.TRANS64.TRYWAIT P1, [R2+URZ+0xd0], R0 ;  /* 0x0000d000020055a7 */ /* 0x0002e600080211ff */
[----:B------:R-:W-:Y:S04]  /*5d00*/  LOP3.LUT R4, R4, 0x1, RZ, 0xc0, !PT ;  /* 0x0000000104047812 */ /* 0x000fe800078ec0ff */
[----:B------:R-:W-:Y:S04]  /*5d10*/  ISETP.NE.U32.AND P2, PT, R4, 0x1, PT ;  /* 0x000000010400780c */ /* 0x000fe80003f45070 */
[----:B------:R-:W-:Y:S01]  /*5d20*/  P2R R76, PR, RZ, 0x4 ;  /* 0x00000004ff4c7803 */ /* 0x000fe20000000000 */
[----:B------:R4:W2:Y:S01]  /*5d30*/  SYNCS.PHASECHK.TRANS64.TRYWAIT P0, [R44+URZ+0x130], R3 ;  /* 0x000130032c0075a7 */ /* 0x0008a200080011ff */
[C---:B-1----:R-:W-:Y:S01]  /*5d40*/  IMAD.SHL.U32 R0, R34.reuse, 0x20, RZ ;  /* 0x0000002022007824 */ /* 0x042fe200078e00ff */
[----:B------:R-:W-:Y:S04]  /*5d50*/  LOP3.LUT R34, R34, 0xffe, RZ, 0xc0, !PT ;  /* 0x00000ffe22227812 */ /* 0x000fe800078ec0ff */
[----:B------:R-:W-:Y:S01]  /*5d60*/  LOP3.LUT R0, R0, 0xffffffc0, RZ, 0xc0, !PT ;  /* 0xffffffc000007812 */ /* 0x000fe200078ec0ff */
[----:B------:R-:W-:Y:S04]  /*5d70*/  IMAD.IADD R34, R31, 0x1, -R34 ;  /* 0x000000011f227824 */ /* 0x000fe800078e0a22 */
[----:B------:R-:W-:Y:S04]  /*5d80*/  IMAD.IADD R0, R32, 0x1, R0 ;  /* 0x0000000120007824 */ /* 0x000fe800078e0200 */
[----:B------:R-:W-:Y:S01]  /*5d90*/  IMAD R34, R34, 0x100000, R0 ;  /* 0x0010000022227824 */ /* 0x000fe200078e0200 */
[----:B---3--:R-:W-:Y:S01]  /*5da0*/  @P5 SEL R47, RZ, 0x1, !P1 ;  /* 0x00000001ff2f5807 */ /* 0x008fe20004800000 */
[----:B----4-:R-:W-:Y:S06]  /*5db0*/  @!P5 BRA `(.L_x_97) ;  /* 0x000000000068d947 */ /* 0x010fec0003800000 */
[----:B------:R-:W-:Y:S01]  /*5dc0*/  HFMA2 R43, -RZ, RZ, 0, 0 ;  /* 0x00000000ff2b7431 */ /* 0x000fe200000001ff */
[----:B------:R-:W-:Y:S01]  /*5dd0*/  ISETP.NE.AND P1, PT, R47, RZ, PT ;  /* 0x000000ff2f00720c */ /* 0x000fe20003f25270 */
[----:B------:R-:W-:Y:S01]  /*5de0*/  IMAD.U32 R0, RZ, RZ, UR56 ;  /* 0x00000038ff007e24 */ /* 0x000fe2000f8e00ff */
[----:B------:R-:W-:Y:S11]  /*5df0*/  BSSY B0, `(.L_x_98) ;  /* 0x0000005000007945 */ /* 0x000ff60003800000 */
[----:B------:R-:W-:Y:S05]  /*5e00*/  @P1 BRA `(.L_x_99) ;  /* 0x00000000000c1947 */ /* 0x000fea0003800000 */
[----:B------:R-:W-:Y:S04]  /*5e10*/  SHF.L.U32 R4, R45, 0x1f, RZ ;  /* 0x0000001f2d047819 */ /* 0x000fe800000006ff */
[----:B------:R-:W1:Y:S02]  /*5e20*/  SYNCS.PHASECHK.TRANS64.TRYWAIT P1, [R2+URZ+0xd0], R4 ;  /* 0x0000d004020075a7 */ /* 0x000e6400080211ff */
[----:B-1----:R-:W-:Y:S05]  /*5e30*/  @!P1 BRA `(.L_x_100) ;  /* 0x0000002000749947 */ /* 0x002fea0003800000 */
.L_x_99:
[----:B------:R-:W-:Y:S05]  /*5e40*/  BSYNC B0 ;  /* 0x0000000000007941 */ /* 0x000fea0003800000 */
.L_x_98:
[----:B------:R-:W-:Y:S01]  /*5e50*/  ISETP.NE.AND P1, PT, R76, RZ, PT ;  /* 0x000000ff4c00720c */ /* 0x000fe20003f25270 */
[----:B------:R-:W-:Y:S01]  /*5e60*/  IMAD.MOV.U32 R42, RZ, RZ, RZ ;  /* 0x000000ffff2a7224 */ /* 0x000fe200078e00ff */
[----:B------:R-:W-:Y:S02]  /*5e70*/  CS2R R40, SRZ ;  /* 0x0000000000287805 */ /* 0x000fe4000001ff00 */
[----:B------:R-:W-:Y:S02]  /*5e80*/  CS2R R50, SRZ ;  /* 0x0000000000327805 */ /* 0x000fe4000001ff00 */
[----:B------:R-:W-:Y:S07]  /*5e90*/  CS2R R48, SRZ ;  /* 0x0000000000307805 */ /* 0x000fee000001ff00 */
[----:B-1----:R-:W-:Y:S01]  /*5ea0*/  @P1 IMAD R2, R0, 0x800, R64 ;  /* 0x0000080000021824 */ /* 0x002fe200078e0240 */
[----:B------:R-:W-:Y:S05]  /*5eb0*/  @P1 WARPSYNC.ALL ;  /* 0x0000000000001948 */ /* 0x000fea0003800000 */
[----:B------:R-:W-:Y:S01]  /*5ec0*/  @P1 LEA R2, R2, UR48, 0x1 ;  /* 0x0000003002021c11 */ /* 0x000fe2000f8e08ff */
[----:B------:R-:W-:Y:S04]  /*5ed0*/  UIADD3 UR5, UPT, UPT, UR56, 0x1, URZ ;  /* 0x0000000138057890 */ /* 0x000fe8000fffe0ff */
[----:B------:R1:W3:Y:S01]  /*5ee0*/  @P1 LDSM.16.M88.4 R40, [R2+0x200] ;  /* 0x000200000228183b */ /* 0x0002e20000000200 */
[----:B------:R-:W-:Y:S01]  /*5ef0*/  UISETP.NE.AND UP0, UPT, UR5, 0x3, UPT ;  /* 0x000000030500788c */ /* 0x000fe2000bf05270 */
[----:B------:R-:W-:Y:S03]  /*5f00*/  @P1 IMAD R0, R69, 0x2, R2 ;  /* 0x0000000245001824 */ /* 0x000fe600078e0202 */
[----:B------:R-:W-:Y:S02]  /*5f10*/  USEL UR4, URZ, 0x1, UP0 ;  /* 0x00000001ff047887 */ /* 0x000fe40008000000 */
[----:B------:R1:W4:Y:S01]  /*5f20*/  @P1 LDSM.16.M88.4 R48, [R0+0x200] ;  /* 0x000200000030183b */ /* 0x0003220000000200 */
[----:B------:R-:W-:Y:S03]  /*5f30*/  USEL UR5, UR5, URZ, UP0 ;  /* 0x000000ff05057287 */ /* 0x000fe60008000000 */
[----:B------:R-:W-:Y:S03]  /*5f40*/  LOP3.LUT R45, R45, UR4, RZ, 0x3c, !PT ;  /* 0x000000042d2d7c12 */ /* 0x000fe6000f8e3cff */
[----:B------:R-:W-:Y:S02]  /*5f50*/  IMAD.U32 R46, RZ, RZ, UR5 ;  /* 0x00000005ff2e7e24 */ /* 0x000fe4000f8e00ff */
.L_x_97:
[----:B------:R-:W-:Y:S05]  /*5f60*/  BSYNC B1 ;  /* 0x0000000000017941 */ /* 0x000fea0003800000 */
.L_x_96:
[----:B-1----:R-:W-:Y:S04]  /*5f70*/  SHF.R.U32.HI R0, RZ, 0x15, R34 ;  /* 0x00000015ff007819 */ /* 0x002fe80000011622 */
[----:B------:R-:W-:Y:S01]  /*5f80*/  LOP3.LUT P1, RZ, R0, 0x3, R65, 0x48, !PT ;  /* 0x0000000300ff7812 */ /* 0x000fe20007824841 */
[----:B------:R-:W-:Y:S01]  /*5f90*/  @!UPT UIADD3 URZ, UPT, UPT, URZ, URZ, URZ ;  /* 0x000000fffffff290 */ /* 0x000fe2000fffe0ff */
[----:B--2---:R-:W-:Y:S11]  /*5fa0*/  @P0 BRA `(.L_x_101) ;  /* 0x0000000000080947 */ /* 0x004ff60003800000 */
[----:B------:R-:W1:Y:S02]  /*5fb0*/  SYNCS.PHASECHK.TRANS64.TRYWAIT P0, [R44+URZ+0x130], R3 ;  /* 0x000130032c0075a7 */ /* 0x000e6400080011ff */
[----:B-1----:R-:W-:Y:S05]  /*5fc0*/  @!P0 BRA `(.L_x_102) ;  /* 0x0000002000248947 */ /* 0x002fea0003800000 */
.L_x_101:
[----:B------:R-:W-:Y:S05]  /*5fd0*/  @!P1 BRA `(.L_x_103) ;  /* 0x0000000000409947 */ /* 0x000fea0003800000 */
[----:B------:R-:W2:Y:S01]  /*5fe0*/  LDCU.64 UR8, c[0x4][0x70] ;  /* 0x01000e00ff0877ac */ /* 0x000ea20008000a00 */
[----:B-1----:R-:W-:Y:S01]  /*5ff0*/  MOV R3, 0x0 ;  /* 0x0000000000037802 */ /* 0x002fe20000000f00 */
[----:B------:R-:W-:Y:S02]  /*6000*/  HFMA2 R12, -RZ, RZ, 0, 5.9604644775390625e-08 ;  /* 0x00000001ff0c7431 */ /* 0x000fe400000001ff */
[----:B------:R-:W-:Y:S02]  /*6010*/  IMAD.MOV.U32 R8, RZ, RZ, 0x192 ;  /* 0x00000192ff087424 */ /* 0x000fe400078e00ff */
[----:B------:R-:W-:Y:S01]  /*6020*/  IMAD.MOV.U32 R13, RZ, RZ, RZ ;  /* 0x000000ffff0d7224 */ /* 0x000fe200078e00ff */
[----:B------:R-:W1:Y:S01]  /*6030*/  LDCU.64 UR6, c[0x4][0x78] ;  /* 0x01000f00ff0677ac */ /* 0x000e620008000a00 */
[----:B------:R-:W3:Y:S01]  /*6040*/  LDC.64 R2, c[0x4][R3] ;  /* 0x0100000003027b82 */ /* 0x000ee20000000a00 */
[----:B------:R-:W5:Y:S01]  /*6050*/  LDCU.64 UR4, c[0x4][0x10] ;  /* 0x01000200ff0477ac */ /* 0x000f620008000a00 */
[----:B--2---:R-:W-:Y:S01]  /*6060*/  MOV R5, UR9 ;  /* 0x0000000900057c02 */ /* 0x004fe20008000f00 */
[----:B------:R-:W-:Y:S01]  /*6070*/  IMAD.U32 R4, RZ, RZ, UR8 ;  /* 0x00000008ff047e24 */ /* 0x000fe2000f8e00ff */
[----:B-1----:R-:W-:Y:S01]  /*6080*/  MOV R7, UR7 ;  /* 0x0000000700077c02 */ /* 0x002fe20008000f00 */
[----:B------:R-:W-:Y:S01]  /*6090*/  IMAD.U32 R6, RZ, RZ, UR6 ;  /* 0x00000006ff067e24 */ /* 0x000fe2000f8e00ff */
[----:B-----5:R-:W-:Y:S01]  /*60a0*/  MOV R11, UR5 ;  /* 0x00000005000b7c02 */ /* 0x020fe20008000f00 */
[----:B------:R-:W-:Y:S02]  /*60b0*/  IMAD.U32 R10, RZ, RZ, UR4 ;  /* 0x00000004ff0a7e24 */ /* 0x000fe4000f8e00ff */
[----:B------:R-:W-:Y:S07]  /*60c0*/  LEPC R20, `(.L_x_103) ;  /* 0x000000001014794e */ /* 0x000fee0000000000 */
[----:B---34-:R-:W-:Y:S05]  /*60d0*/  CALL.ABS.NOINC R2 ;  /* 0x0000000002007343 */ /* 0x018fea0003c00000 */
.L_x_103:
[----:B------:R-:W-:Y:S05]  /*60e0*/  WARPSYNC.ALL ;  /* 0x0000000000007948 */ /* 0x000fea0003800000 */
[----:B------:R-:W-:Y:S01]  /*60f0*/  R2UR UR4, R34 ;  /* 0x00000000220472ca */ /* 0x000fe200000e0000 */
[----:B-1-3--:R-:W-:Y:S01]  /*6100*/  HADD2.F32 R3, -RZ, R40.H0_H0 ;  /* 0x20000028ff037230 */ /* 0x00afe20000004100 */
[----:B------:R-:W-:Y:S01]  /*6110*/  SHF.L.U32 R75, R69, 0x1, RZ ;  /* 0x00000001454b7819 */ /* 0x000fe200000006ff */
[----:B------:R-:W-:Y:S01]  /*6120*/  HADD2.F32 R20, -RZ, R42.H0_H0 ;  /* 0x2000002aff147230 */ /* 0x000fe20000004100 */
[----:B------:R-:W-:Y:S01]  /*6130*/  ISETP.NE.AND P0, PT, R70, RZ, PT ;  /* 0x000000ff4600720c */ /* 0x000fe20003f05270 */
[----:B------:R-:W-:Y:S08]  /*6140*/  BSSY.RECONVERGENT B0, `(.L_x_104) ;  /* 0x000004d000007945 */ /* 0x000ff00003800200 */
[----:B------:R-:W1:Y:S02]  /*6150*/  LDTM.16dp256bit.x4 R4, tmem[UR4] ;  /* 0x00000004000479ee */ /* 0x000e640008120000 */
[C---:B-1----:R-:W-:Y:S01]  /*6160*/  FMUL R0, R33.reuse, R4 ;  /* 0x0000000421007220 */ /* 0x042fe20000400000 */
[----:B------:R-:W-:Y:S02]  /*6170*/  HADD2.F32 R4, -RZ, R40.H1_H1 ;  /* 0x30000028ff047230 */ /* 0x000fe40000004100 */
[----:B------:R-:W-:Y:S01]  /*6180*/  FMUL R2, R33, R5 ;  /* 0x0000000521027220 */ /* 0x000fe20000400000 */
[--C-:B------:R-:W-:Y:S02]  /*6190*/  HADD2.F32 R5, -RZ, R41.reuse.H0_H0 ;  /* 0x20000029ff057230 */ /* 0x100fe40000004100 */
[----:B------:R-:W-:Y:S01]  /*61a0*/  FFMA R0, R35, R3, R0 ;  /* 0x0000000323007223 */ /* 0x000fe20000000000 */
[----:B------:R-:W-:Y:S01]  /*61b0*/  FMUL R3, R33, R6 ;  /* 0x0000000621037220 */ /* 0x000fe20000400000 */
[----:B------:R-:W-:Y:S02]  /*61c0*/  HADD2.F32 R6, -RZ, R41.H1_H1 ;  /* 0x30000029ff067230 */ /* 0x000fe40000004100 */
[----:B------:R-:W-:Y:S01]  /*61d0*/  FFMA R2, R35, R4, R2 ;  /* 0x0000000423027223 */ /* 0x000fe20000000002 */
[----:B------:R-:W-:Y:S01]  /*61e0*/  FMUL R7, R33, R7 ;  /* 0x0000000721077220 */ /* 0x000fe20000400000 */
[----:B------:R-:W-:Y:S01]  /*61f0*/  FFMA R3, R35, R5, R3 ;  /* 0x0000000523037223 */ /* 0x000fe20000000003 */
[C---:B------:R-:W-:Y:S01]  /*6200*/  FMUL R4, R33.reuse, R8 ;  /* 0x0000000821047220 */ /* 0x040fe20000400000 */
[----:B------:R-:W-:Y:S01]  /*6210*/  FMUL R5, R33, R9 ;  /* 0x0000000921057220 */ /* 0x000fe20000400000 */
[----:B------:R-:W-:Y:S01]  /*6220*/  F2FP.F16.F32.PACK_AB R36, R2, R0 ;  /* 0x000000000224723e */ /* 0x000fe200000000ff */
[C---:B------:R-:W-:Y:S01]  /*6230*/  FFMA R7, R35.reuse, R6, R7 ;  /* 0x0000000623077223 */ /* 0x040fe20000000007 */
[----:B------:R-:W-:Y:S02]  /*6240*/  HADD2.F32 R0, -RZ, R42.H1_H1 ;  /* 0x3000002aff007230 */ /* 0x000fe40000004100 */
[----:B------:R-:W-:Y:S01]  /*6250*/  FFMA R4, R35, R20, R4 ;  /* 0x0000001423047223 */ /* 0x000fe20000000004 */
[--C-:B------:R-:W-:Y:S02]  /*6260*/  HADD2.F32 R2, -RZ, R43.reuse.H0_H0 ;  /* 0x2000002bff027230 */ /* 0x100fe40000004100 */
[----:B------:R-:W-:Y:S01]  /*6270*/  FMUL R6, R33, R10 ;  /* 0x0000000a21067220 */ /* 0x000fe20000400000 */
[----:B------:R-:W-:Y:S01]  /*6280*/  F2FP.F16.F32.PACK_AB R37, R7, R3 ;  /* 0x000000030725723e */ /* 0x000fe200000000ff */
[----:B------:R-:W-:Y:S02]  /*6290*/  HADD2.F32 R3, -RZ, R43.H1_H1 ;  /* 0x3000002bff037230 */ /* 0x000fe40000004100 */
[----:B------:R-:W-:Y:S01]  /*62a0*/  FFMA R5, R35, R0, R5 ;  /* 0x0000000023057223 */ /* 0x000fe20000000005 */
[C---:B------:R-:W-:Y:S01]  /*62b0*/  FMUL R11, R33.reuse, R11 ;  /* 0x0000000b210b7220 */ /* 0x040fe20000400000 */
[--C-:B----4-:R-:W-:Y:S02]  /*62c0*/  HADD2.F32 R7, -RZ, R48.reuse.H0_H0 ;  /* 0x20000030ff077230 */ /* 0x110fe40000004100 */
[C---:B------:R-:W-:Y:S01]  /*62d0*/  FMUL R8, R33.reuse, R12 ;  /* 0x0000000c21087220 */ /* 0x040fe20000400000 */
[----:B------:R-:W-:Y:S02]  /*62e0*/  HADD2.F32 R0, -RZ, R48.H1_H1 ;  /* 0x30000030ff007230 */ /* 0x000fe40000004100 */
[----:B------:R-:W-:Y:S01]  /*62f0*/  FMUL R9, R33, R13 ;  /* 0x0000000d21097220 */ /* 0x000fe20000400000 */
[C---:B------:R-:W-:Y:S01]  /*6300*/  FFMA R6, R35.reuse, R2, R6 ;  /* 0x0000000223067223 */ /* 0x040fe20000000006 */
[C---:B------:R-:W-:Y:S01]  /*6310*/  FFMA R11, R35.reuse, R3, R11 ;  /* 0x00000003230b7223 */ /* 0x040fe2000000000b */
[C---:B------:R-:W-:Y:S01]  /*6320*/  FFMA R8, R35.reuse, R7, R8 ;  /* 0x0000000723087223 */ /* 0x040fe20000000008 */
[----:B------:R-:W-:Y:S01]  /*6330*/  FFMA R9, R35, R0, R9 ;  /* 0x0000000023097223 */ /* 0x000fe20000000009 */
[--C-:B------:R-:W-:Y:S02]  /*6340*/  HADD2.F32 R2, -RZ, R49.reuse.H0_H0 ;  /* 0x20000031ff027230 */ /* 0x100fe40000004100 */
[C---:B------:R-:W-:Y:S01]  /*6350*/  FMUL R10, R33.reuse, R14 ;  /* 0x0000000e210a7220 */ /* 0x040fe20000400000 */
[----:B------:R-:W-:Y:S02]  /*6360*/  HADD2.F32 R0, -RZ, R49.H1_H1 ;  /* 0x30000031ff007230 */ /* 0x000fe40000004100 */
[----:B------:R-:W-:Y:S01]  /*6370*/  FMUL R15, R33, R15 ;  /* 0x0000000f210f7220 */ /* 0x000fe20000400000 */
[----:B------:R-:W-:Y:S01]  /*6380*/  F2FP.F16.F32.PACK_AB R38, R5, R4 ;  /* 0x000000040526723e */ /* 0x000fe200000000ff */
[----:B------:R-:W-:Y:S01]  /*6390*/  FFMA R10, R35, R2, R10 ;  /* 0x00000002230a7223 */ /* 0x000fe2000000000a */
[----:B------:R-:W-:Y:S01]  /*63a0*/  FMUL R12, R33, R16 ;  /* 0x00000010210c7220 */ /* 0x000fe20000400000 */
[----:B------:R-:W-:Y:S01]  /*63b0*/  FFMA R15, R35, R0, R15 ;  /* 0x00000000230f7223 */ /* 0x000fe2000000000f */
[--C-:B------:R-:W-:Y:S01]  /*63c0*/  HADD2.F32 R0, -RZ, R50.reuse.H0_H0 ;  /* 0x20000032ff007230 */ /* 0x100fe20000004100 */
[----:B------:R-:W-:Y:S01]  /*63d0*/  MOV R5, UR56 ;  /* 0x0000003800057c02 */ /* 0x000fe20008000f00 */
[----:B------:R-:W-:Y:S02]  /*63e0*/  HADD2.F32 R2, -RZ, R50.H1_H1 ;  /* 0x30000032ff027230 */ /* 0x000fe40000004100 */
[C---:B------:R-:W-:Y:S01]  /*63f0*/  FMUL R13, R33.reuse, R17 ;  /* 0x00000011210d7220 */ /* 0x040fe20000400000 */
[--C-:B------:R-:W-:Y:S02]  /*6400*/  HADD2.F32 R3, -RZ, R51.reuse.H0_H0 ;  /* 0x20000033ff037230 */ /* 0x100fe40000004100 */
[C---:B------:R-:W-:Y:S01]  /*6410*/  FMUL R14, R33.reuse, R18 ;  /* 0x00000012210e7220 */ /* 0x040fe20000400000 */
[----:B------:R-:W-:Y:S02]  /*6420*/  HADD2.F32 R4, -RZ, R51.H1_H1 ;  /* 0x30000033ff047230 */ /* 0x000fe40000004100 */
[----:B------:R-:W-:Y:S01]  /*6430*/  FMUL R19, R33, R19 ;  /* 0x0000001321137220 */ /* 0x000fe20000400000 */
[----:B------:R-:W-:Y:S01]  /*6440*/  FFMA R12, R35, R0, R12 ;  /* 0x00000000230c7223 */ /* 0x000fe2000000000c */
[----:B------:R-:W-:Y:S01]  /*6450*/  LEA R5, R5, R64, 0xb ;  /* 0x0000004005057211 */ /* 0x000fe200078e58ff */
[C---:B------:R-:W-:Y:S01]  /*6460*/  FFMA R13, R35.reuse, R2, R13 ;  /* 0x00000002230d7223 */ /* 0x040fe2000000000d */
[C---:B------:R-:W-:Y:S01]  /*6470*/  FFMA R14, R35.reuse, R3, R14 ;  /* 0x00000003230e7223 */ /* 0x040fe2000000000e */
[----:B------:R-:W-:Y:S01]  /*6480*/  FFMA R19, R35, R4, R19 ;  /* 0x0000000423137223 */ /* 0x000fe20000000013 */
[----:B------:R-:W-:Y:S02]  /*6490*/  F2FP.F16.F32.PACK_AB R39, R11, R6 ;  /* 0x000000060b27723e */ /* 0x000fe400000000ff */
[----:B------:R-:W-:Y:S02]  /*64a0*/  LEA R5, R5, UR48, 0x1 ;  /* 0x0000003005057c11 */ /* 0x000fe4000f8e08ff */
[----:B------:R-:W-:Y:S02]  /*64b0*/  F2FP.F16.F32.PACK_AB R8, R9, R8 ;  /* 0x000000080908723e */ /* 0x000fe400000000ff */
[----:B------:R-:W-:Y:S01]  /*64c0*/  F2FP.F16.F32.PACK_AB R9, R15, R10 ;  /* 0x0000000a0f09723e */ /* 0x000fe200000000ff */
[----:B------:R1:W-:Y:S01]  /*64d0*/  STSM.16.M88.4 [R5+0x200], R36 ;  /* 0x0002002405007844 */ /* 0x0003e20000000200 */
[----:B------:R-:W-:Y:S02]  /*64e0*/  F2FP.F16.F32.PACK_AB R10, R13, R12 ;  /* 0x0000000c0d0a723e */ /* 0x000fe400000000ff */
[----:B------:R-:W-:Y:S02]  /*64f0*/  F2FP.F16.F32.PACK_AB R11, R19, R14 ;  /* 0x0000000e130b723e */ /* 0x000fe400000000ff */
[----:B------:R-:W-:Y:S05]  /*6500*/  IADD3 R0, PT, PT, R75, 0x200, R5 ;  /* 0x000002004b007810 */ /* 0x000fea0007ffe005 */
[----:B------:R1:W-:Y:S01]  /*6510*/  STSM.16.M88.4 [R0], R8 ;  /* 0x0000000800007844 */ /* 0x0003e20000000200 */
[----:B------:R-:W-:Y:S01]  /*6520*/  @!PT LDS RZ, [RZ] ;  /* 0x00000000fffff984 */ /* 0x000fe20000000800 */
[----:B------:R-:W-:Y:S01]  /*6530*/  @!PT LDS RZ, [RZ] ;  /* 0x00000000fffff984 */ /* 0x000fe20000000800 */
[----:B------:R-:W-:Y:S01]  /*6540*/  @!PT LDS RZ, [RZ] ;  /* 0x00000000fffff984 */ /* 0x000fe20000000800 */
[----:B------:R-:W-:Y:S01]  /*6550*/  @!PT LDS RZ, [RZ] ;  /* 0x00000000fffff984 */ /* 0x000fe20000000800 */
[----:B------:R2:W-:Y:S07]  /*6560*/  MEMBAR.ALL.CTA ;  /* 0x0000000000007992 */ /* 0x0005ee0000008000 */
[----:B--2---:R-:W2:Y:S02]  /*6570*/  FENCE.VIEW.ASYNC.S ;  /* 0x00000000000073c6 */ /* 0x004ea40000000000 */
[----:B--2---:R-:W-:Y:S06]  /*6580*/  BAR.SYNC.DEFER_BLOCKING 0x1, 0x80 ;  /* 0x0042000000007b1d */ /* 0x004fec0000010000 */
[----:B------:R-:W-:Y:S05]  /*6590*/  @P0 BRA `(.L_x_105) ;  /* 0x00000000001c0947 */ /* 0x000fea0003800000 */
[----:B------:R-:W-:Y:S02]  /*65a0*/  UIADD3 UR6, UP0, UPT, UR54, 0x680, URZ ;  /* 0x0000068036067890 */ /* 0x000fe4000ff1e0ff */
[----:B------:R-:W-:Y:S02]  /*65b0*/  ULEA UR4, UR56, UR48, 0xc ;  /* 0x0000003038047291 */ /* 0x000fe4000f8e60ff */
[----:B------:R-:W-:Y:S02]  /*65c0*/  UIADD3.X UR7, UPT, UPT, URZ, UR55, URZ, UP0, !UPT ;  /* 0x00000037ff077290 */ /* 0x000fe400087fe4ff */
[----:B------:R-:W-:Y:S01]  /*65d0*/  UIADD3 UR40, UPT, UPT, UR4, 0x200, URZ ;  /* 0x0000020004287890 */ /* 0x000fe2000fffe0ff */
[----:B------:R-:W-:Y:S08]  /*65e0*/  UMOV UR43, UR36 ;  /* 0x00000024002b7c82 */ /* 0x000ff00008000000 */
[----:B------:R2:W-:Y:S02]  /*65f0*/  UTMASTG.3D [UR40], [UR6] ;  /* 0x00000028060073b5 */ /* 0x0005e40008010000 */
[----:B--2---:R0:W-:Y:S02]  /*6600*/  UTMACMDFLUSH ;  /* 0x00000000000079b7 */ /* 0x0041e40000000000 */
.L_x_105:
[----:B------:R-:W-:Y:S05]  /*6610*/  BSYNC.RECONVERGENT B0 ;  /* 0x0000000000007941 */ /* 0x000fea0003800200 */
.L_x_104:
[----:B------:R-:W-:Y:S01]  /*6620*/  UIADD3 UR40, UPT, UPT, UR56, 0x1, URZ ;  /* 0x0000000138287890 */ /* 0x000fe2000fffe0ff */
[----:B------:R-:W-:Y:S03]  /*6630*/  BSSY.RECONVERGENT B0, `(.L_x_106) ;  /* 0x0000005000007945 */ /* 0x000fe60003800200 */
[----:B------:R-:W-:Y:S04]  /*6640*/  UISETP.NE.AND UP0, UPT, UR40, 0x3, UPT ;  /* 0x000000032800788c */ /* 0x000fe8000bf05270 */
[----:B------:R-:W-:Y:S01]  /*6650*/  USEL UR43, UR40, URZ, UP0 ;  /* 0x000000ff282b7287 */ /* 0x000fe20008000000 */
[----:B------:R-:W-:Y:S11]  /*6660*/  @P0 BRA `(.L_x_107) ;  /* 0x0000000000040947 */ /* 0x000ff60003800000 */
[----:B------:R-:W-:Y:S04]  /*6670*/  DEPBAR.LE SB0, 0x1 ;  /* 0x000080400000791a */ /* 0x000fe80000000000 */
.L_x_107:
[----:B------:R-:W-:Y:S05]  /*6680*/  BSYNC.RECONVERGENT B0 ;  /* 0x0000000000007941 */ /* 0x000fea0003800200 */
.L_x_106:
[----:B------:R-:W-:Y:S01]  /*6690*/  BAR.SYNC.DEFER_BLOCKING 0x1, 0x80 ;  /* 0x0042000000007b1d */ /* 0x000fe20000010000 */
[----:B------:R-:W-:Y:S01]  /*66a0*/  ISETP.NE.AND P1, PT, R74, RZ, PT ;  /* 0x000000ff4a00720c */ /* 0x000fe20003f25270 */
[----:B------:R-:W-:Y:S01]  /*66b0*/  UISETP.NE.AND UP0, UPT, UR50, URZ, UPT ;  /* 0x000000ff3200728c */ /* 0x000fe2000bf05270 */
[----:B------:R-:W-:Y:S11]  /*66c0*/  LEA R2, R46, UR48, 0x3 ;  /* 0x000000302e027c11 */ /* 0x000ff6000f8e18ff */
[----:B------:R-:W-:Y:S01]  /*66d0*/  @P1 SHF.L.U32 R3, R45, 0x1f, RZ ;  /* 0x0000001f2d031819 */ /* 0x000fe200000006ff */
[----:B------:R-:W-:Y:S06]  /*66e0*/  BRA.U !UP0, `(.L_x_108) ;  /* 0x0000000108247547 */ /* 0x000fec000b800000 */
[----:B------:R-:W-:Y:S01]  /*66f0*/  IMAD.U32 R4, RZ, RZ, UR49 ;  /* 0x00000031ff047e24 */ /* 0x000fe2000f8e00ff */
[----:B-1----:R-:W-:Y:S01]  /*6700*/  MOV R0, UR37 ;  /* 0x0000002500007c02 */ /* 0x002fe20008000f00 */
[----:B------:R-:W-:Y:S03]  /*6710*/  UIADD3 UR49, UPT, UPT, UR49, 0x1, URZ ;  /* 0x0000000131317890 */ /* 0x000fe6000fffe0ff */
[----:B------:R-:W-:Y:S01]  /*6720*/  @P1 LEA R4, R4, UR48, 0x3 ;  /* 0x0000003004041c11 */ /* 0x000fe2000f8e18ff */
[----:B------:R-:W-:Y:S04]  /*6730*/  UISETP.NE.AND UP0, UPT, UR49, 0x3, UPT ;  /* 0x000000033100788c */ /* 0x000fe8000bf05270 */
[----:B------:R-:W-:Y:S01]  /*6740*/  @P1 VIADD R4, R4, 0xe8 ;  /* 0x000000e804041836 */ /* 0x000fe20000000000 */
[----:B------:R-:W-:Y:S04]  /*6750*/  USEL UR49, UR49, URZ, UP0 ;  /* 0x000000ff31317287 */ /* 0x000fe80008000000 */
[----:B------:R-:W-:Y:S04]  /*6760*/  @P1 PRMT R0, R0, 0x654, R4 ;  /* 0x0000065400001816 */ /* 0x000fe80000000004 */
[----:B------:R2:W-:Y:S04]  /*6770*/  @P1 SYNCS.ARRIVE.TRANS64.RED.A1T0 RZ, [R0+URZ], RZ ;  /* 0x000000ff00ff19a7 */ /* 0x0005e800081004ff */
.L_x_108:
[----:B------:R-:W3:Y:S01]  /*6780*/  @P1 SYNCS.PHASECHK.TRANS64.TRYWAIT P0, [R2+URZ+0xd0], R3 ;  /* 0x0000d003020015a7 */ /* 0x000ee200080011ff */
[----:B------:R-:W-:Y:S01]  /*6790*/  BSSY B1, `(.L_x_109) ;  /* 0x0000013000017945 */ /* 0x000fe20003800000 */
[----:B---3--:R-:W-:Y:S03]  /*67a0*/  @P1 SEL R47, RZ, 0x1, !P0 ;  /* 0x00000001ff2f1807 */ /* 0x008fe60004000000 */
[----:B------:R-:W-:Y:S05]  /*67b0*/  @!P1 BRA `(.L_x_110) ;  /* 0x0000000000409947 */ /* 0x000fea0003800000 */
[----:B------:R-:W-:Y:S01]  /*67c0*/  ISETP.NE.AND P1, PT, R76, RZ, PT ;  /* 0x000000ff4c00720c */ /* 0x000fe20003f25270 */
[----:B------:R-:W-:Y:S01]  /*67d0*/  BSSY B0, `(.L_x_111) ;  /* 0x0000009000007945 */ /* 0x000fe20003800000 */
[----:B------:R-:W-:Y:S11]  /*67e0*/  ISETP.NE.AND P0, PT, R47, RZ, PT ;  /* 0x000000ff2f00720c */ /* 0x000ff60003f05270 */
[----:B------:R-:W-:Y:S05]  /*67f0*/  @P1 IMAD R3, R46, 0x800, R64 ;  /* 0x000008002e031824 */ /* 0x000fea00078e0240 */
[----:B------:R-:W-:Y:S05]  /*6800*/  @P1 LEA R3, R3, UR48, 0x1 ;  /* 0x0000003003031c11 */ /* 0x000fea000f8e08ff */
[----:B-12---:R-:W-:Y:S01]  /*6810*/  @P1 IMAD.IADD R0, R75, 0x1, R3 ;  /* 0x000000014b001824 */ /* 0x006fe200078e0203 */
[----:B------:R-:W-:Y:S06]  /*6820*/  @P0 BRA `(.L_x_112) ;  /* 0x00000000000c0947 */ /* 0x000fec0003800000 */
[----:B------:R-:W-:Y:S04]  /*6830*/  SHF.L.U32 R45, R45, 0x1f, RZ ;  /* 0x0000001f2d2d7819 */ /* 0x000fe800000006ff */
[----:B------:R-:W1:Y:S02]  /*6840*/  SYNCS.PHASECHK.TRANS64.TRYWAIT P0, [R2+URZ+0xd0], R45 ;  /* 0x0000d02d020075a7 */ /* 0x000e6400080011ff */
[----:B-1----:R-:W-:Y:S05]  /*6850*/  @!P0 BRA `(.L_x_113) ;  /* 0x0000001800148947 */ /* 0x002fea0003800000 */
.L_x_112:
[----:B------:R-:W-:Y:S05]  /*6860*/  BSYNC B0 ;  /* 0x0000000000007941 */ /* 0x000fea0003800000 */
.L_x_111:
[----:B------:R-:W-:Y:S11]  /*6870*/  ISETP.NE.AND P0, PT, R76, RZ, PT ;  /* 0x000000ff4c00720c */ /* 0x000ff60003f05270 */
[----:B------:R-:W-:Y:S02]  /*6880*/  @!UPT UIADD3 URZ, UPT, UPT, URZ, URZ, URZ ;  /* 0x000000fffffff290 */ /* 0x000fe4000fffe0ff */
[----:B------:R-:W-:Y:S05]  /*6890*/  @P0 WARPSYNC.ALL ;  /* 0x0000000000000948 */ /* 0x000fea0003800000 */
[----:B------:R3:W4:Y:S04]  /*68a0*/  @P0 LDSM.16.M88.4 R40, [R3+0x200] ;  /* 0x000200000328083b */ /* 0x0007280000000200 */
[----:B------:R3:W2:Y:S02]  /*68b0*/  @P0 LDSM.16.M88.4 R48, [R0+0x200] ;  /* 0x000200000030083b */ /* 0x0006a40000000200 */
.L_x_110:
[----:B------:R-:W-:Y:S05]  /*68c0*/  BSYNC B1 ;  /* 0x0000000000017941 */ /* 0x000fea0003800000 */
.L_x_109:
[----:B-123--:R-:W-:Y:S05]  /*68d0*/  VIADD R0, R34, 0x20 ;  /* 0x0000002022007836 */ /* 0x00efea0000000000 */
[----:B------:R-:W-:Y:S04]  /*68e0*/  SHF.R.U32.HI R0, RZ, 0x15, R0 ;  /* 0x00000015ff007819 */ /* 0x000fe80000011600 */
[----:B------:R-:W-:Y:S11]  /*68f0*/  LOP3.LUT P0, RZ, R0, 0x3, R65, 0x48, !PT ;  /* 0x0000000300ff7812 */ /* 0x000ff60007804841 */
[----:B------:R-:W-:Y:S02]  /*6900*/  @!UPT UIADD3 URZ, UPT, UPT, URZ, URZ, URZ ;  /* 0x000000fffffff290 */ /* 0x000fe4000fffe0ff */
[----:B------:R-:W-:Y:S05]  /*6910*/  @!P0 BRA `(.L_x_114) ;  /* 0x0000000000408947 */ /* 0x000fea0003800000 */
[----:B------:R-:W1:Y:S01]  /*6920*/  LDCU.64 UR8, c[0x4][0x70] ;  /* 0x01000e00ff0877ac */ /* 0x000e620008000a00 */
[----:B------:R-:W-:Y:S01]  /*6930*/  MOV R3, 0x0 ;  /* 0x0000000000037802 */ /* 0x000fe20000000f00 */
[----:B------:R-:W-:Y:S02]  /*6940*/  HFMA2 R12, -RZ, RZ, 0, 5.9604644775390625e-08 ;  /* 0x00000001ff0c7431 */ /* 0x000fe400000001ff */
[----:B------:R-:W-:Y:S02]  /*6950*/  IMAD.MOV.U32 R8, RZ, RZ, 0x192 ;  /* 0x00000192ff087424 */ /* 0x000fe400078e00ff */
[----:B------:R-:W-:Y:S01]  /*6960*/  IMAD.MOV.U32 R13, RZ, RZ, RZ ;  /* 0x000000ffff0d7224 */ /* 0x000fe200078e00ff */
[----:B------:R-:W2:Y:S01]  /*6970*/  LDCU.64 UR6, c[0x4][0x78] ;  /* 0x01000f00ff0677ac */ /* 0x000ea20008000a00 */
[----:B------:R-:W3:Y:S01]  /*6980*/  LDC.64 R2, c[0x4][R3] ;  /* 0x0100000003027b82 */ /* 0x000ee20000000a00 */
[----:B------:R-:W5:Y:S01]  /*6990*/  LDCU.64 UR4, c[0x4][0x10] ;  /* 0x01000200ff0477ac */ /* 0x000f620008000a00 */
[----:B-1----:R-:W-:Y:S01]  /*69a0*/  MOV R5, UR9 ;  /* 0x0000000900057c02 */ /* 0x002fe20008000f00 */
[----:B------:R-:W-:Y:S01]  /*69b0*/  IMAD.U32 R4, RZ, RZ, UR8 ;  /* 0x00000008ff047e24 */ /* 0x000fe2000f8e00ff */
[----:B--2---:R-:W-:Y:S01]  /*69c0*/  MOV R7, UR7 ;  /* 0x0000000700077c02 */ /* 0x004fe20008000f00 */
[----:B------:R-:W-:Y:S01]  /*69d0*/  IMAD.U32 R6, RZ, RZ, UR6 ;  /* 0x00000006ff067e24 */ /* 0x000fe2000f8e00ff */
[----:B-----5:R-:W-:Y:S01]  /*69e0*/  MOV R11, UR5 ;  /* 0x00000005000b7c02 */ /* 0x020fe20008000f00 */
[----:B------:R-:W-:Y:S02]  /*69f0*/  IMAD.U32 R10, RZ, RZ, UR4 ;  /* 0x00000004ff0a7e24 */ /* 0x000fe4000f8e00ff */
[----:B------:R-:W-:Y:S07]  /*6a00*/  LEPC R20, `(.L_x_114) ;  /* 0x000000001014794e */ /* 0x000fee0000000000 */
[----:B---34-:R-:W-:Y:S05]  /*6a10*/  CALL.ABS.NOINC R2 ;  /* 0x0000000002007343 */ /* 0x018fea0003c00000 */
.L_x_114:
[----:B------:R-:W-:Y:S01]  /*6a20*/  ISETP.NE.AND P0, PT, R70, RZ, PT ;  /* 0x000000ff4600720c */ /* 0x000fe20003f05270 */
[----:B------:R-:W-:Y:S05]  /*6a30*/  WARPSYNC.ALL ;  /* 0x0000000000007948 */ /* 0x000fea0003800000 */
[----:B------:R-:W-:Y:S01]  /*6a40*/  R2UR UR4, R34 ;  /* 0x00000000220472ca */ /* 0x000fe200000e0000 */
[--C-:B----4-:R-:W-:Y:S01]  /*6a50*/  HADD2.F32 R20, -RZ, R40.reuse.H0_H0 ;  /* 0x20000028ff147230 */ /* 0x110fe20000004100 */
[----:B------:R-:W-:Y:S01]  /*6a60*/  R2UR UR5, R44 ;  /* 0x000000002c0572ca */ /* 0x000fe200000e0000 */
[----:B------:R-:W-:Y:S01]  /*6a70*/  HADD2.F32 R21, -RZ, R40.H1_H1 ;  /* 0x30000028ff157230 */ /* 0x000fe20000004100 */
[----:B------:R-:W-:Y:S01]  /*6a80*/  BSSY.RECONVERGENT B0, `(.L_x_115) ;  /* 0x0000053000007945 */ /* 0x000fe20003800200 */
[--C-:B------:R-:W-:Y:S02]  /*6a90*/  HADD2.F32 R34, -RZ, R41.reuse.H0_H0 ;  /* 0x20000029ff227230 */ /* 0x100fe40000004100 */
[----:B------:R-:W-:Y:S02]  /*6aa0*/  HADD2.F32 R36, -RZ, R41.H1_H1 ;  /* 0x30000029ff247230 */ /* 0x000fe40000004100 */
[--C-:B------:R-:W-:Y:S02]  /*6ab0*/  HADD2.F32 R37, -RZ, R42.reuse.H0_H0 ;  /* 0x2000002aff257230 */ /* 0x100fe40000004100 */
[----:B------:R-:W-:Y:S02]  /*6ac0*/  HADD2.F32 R38, -RZ, R42.H1_H1 ;  /* 0x3000002aff267230 */ /* 0x000fe40000004100 */
[----:B------:R-:W1:Y:S01]  /*6ad0*/  LDTM.16dp256bit.x4 R4, tmem[UR4+0x20] ;  /* 0x00002004000479ee */ /* 0x000e620008120000 */
[----:B------:R-:W-:Y:S01]  /*6ae0*/  NOP ;  /* 0x0000000000007918 */ /* 0x000fe20000000000 */
[----:B------:R-:W-:Y:S01]  /*6af0*/  UIADD3 UR5, UPT, UPT, UR5, 0x150, URZ ;  /* 0x0000015005057890 */ /* 0x000fe2000fffe0ff */
[--C-:B------:R-:W-:Y:S02]  /*6b00*/  HADD2.F32 R39, -RZ, R43.reuse.H0_H0 ;  /* 0x2000002bff277230 */ /* 0x100fe40000004100 */
[----:B------:R-:W-:Y:S01]  /*6b10*/  HADD2.F32 R40, -RZ, R43.H1_H1 ;  /* 0x3000002bff287230 */ /* 0x000fe20000004100 */
[----:B------:R-:W-:Y:S01]  /*6b20*/  UPRMT UR5, UR37, 0x654, UR5 ;  /* 0x0000065425057896 */ /* 0x000fe20008000005 */
[--C-:B------:R-:W-:Y:S02]  /*6b30*/  HADD2.F32 R41, -RZ, R48.reuse.H0_H0 ;  /* 0x20000030ff297230 */ /* 0x100fe40000004100 */
[----:B------:R-:W-:Y:S02]  /*6b40*/  HADD2.F32 R42, -RZ, R48.H1_H1 ;  /* 0x30000030ff2a7230 */ /* 0x000fe40000004100 */
[--C-:B------:R-:W-:Y:S02]  /*6b50*/  HADD2.F32 R43, -RZ, R49.reuse.H0_H0 ;  /* 0x20000031ff2b7230 */ /* 0x100fe40000004100 */
[----:B------:R-:W-:Y:S02]  /*6b60*/  HADD2.F32 R44, -RZ, R49.H1_H1 ;  /* 0x30000031ff2c7230 */ /* 0x000fe40000004100 */
[----:B-1----:R-:W-:Y:S01]  /*6b70*/  SYNCS.ARRIVE.TRANS64.RED.A1T0 RZ, [UR5], RZ ;  /* 0x000000ffffff79a7 */ /* 0x002fe20008100405 */
[--C-:B------:R-:W-:Y:S02]  /*6b80*/  HADD2.F32 R45, -RZ, R50.reuse.H0_H0 ;  /* 0x20000032ff2d7230 */ /* 0x100fe40000004100 */
[----:B------:R-:W-:Y:S02]  /*6b90*/  HADD2.F32 R46, -RZ, R50.H1_H1 ;  /* 0x30000032ff2e7230 */ /* 0x000fe40000004100 */
[--C-:B------:R-:W-:Y:S02]  /*6ba0*/  HADD2.F32 R47, -RZ, R51.reuse.H0_H0 ;  /* 0x20000033ff2f7230 */ /* 0x100fe40000004100 */
[----:B------:R-:W-:Y:S02]  /*6bb0*/  HADD2.F32 R48, -RZ, R51.H1_H1 ;  /* 0x30000033ff307230 */ /* 0x000fe40000004100 */
[C---:B------:R-:W-:Y:S01]  /*6bc0*/  FMUL R4, R33.reuse, R4 ;  /* 0x0000000421047220 */ /* 0x040fe20000400000 */
[C---:B------:R-:W-:Y:S01]  /*6bd0*/  FMUL R5, R33.reuse, R5 ;  /* 0x0000000521057220 */ /* 0x040fe20000400000 */
[C---:B------:R-:W-:Y:S01]  /*6be0*/  FMUL R6, R33.reuse, R6 ;  /* 0x0000000621067220 */ /* 0x040fe20000400000 */
[----:B------:R-:W-:Y:S01]  /*6bf0*/  FMUL R7, R33, R7 ;  /* 0x0000000721077220 */ /* 0x000fe20000400000 */
[C---:B------:R-:W-:Y:S01]  /*6c00*/  FFMA R4, R35.reuse, R20, R4 ;  /* 0x0000001423047223 */ /* 0x040fe20000000004 */
[C---:B------:R-:W-:Y:S01]  /*6c10*/  FFMA R5, R35.reuse, R21, R5 ;  /* 0x0000001523057223 */ /* 0x040fe20000000005 */
[C---:B------:R-:W-:Y:S01]  /*6c20*/  FFMA R6, R35.reuse, R34, R6 ;  /* 0x0000002223067223 */ /* 0x040fe20000000006 */
[----:B------:R-:W-:Y:S01]  /*6c30*/  FFMA R7, R35, R36, R7 ;  /* 0x0000002423077223 */ /* 0x000fe20000000007 */
[C---:B------:R-:W-:Y:S01]  /*6c40*/  FMUL R8, R33.reuse, R8 ;  /* 0x0000000821087220 */ /* 0x040fe20000400000 */
[----:B------:R-:W-:Y:S01]  /*6c50*/  FMUL R9, R33, R9 ;  /* 0x0000000921097220 */ /* 0x000fe20000400000 */
[----:B------:R-:W-:Y:S01]  /*6c60*/  F2FP.F16.F32.PACK_AB R4, R5, R4 ;  /* 0x000000040504723e */ /* 0x000fe200000000ff */
[----:B------:R-:W-:Y:S01]  /*6c70*/  FMUL R10, R33, R10 ;  /* 0x0000000a210a7220 */ /* 0x000fe20000400000 */
[----:B------:R-:W-:Y:S01]  /*6c80*/  F2FP.F16.F32.PACK_AB R5, R7, R6 ;  /* 0x000000060705723e */ /* 0x000fe200000000ff */
[C---:B------:R-:W-:Y:S01]  /*6c90*/  FFMA R8, R35.reuse, R37, R8 ;  /* 0x0000002523087223 */ /* 0x040fe20000000008 */
[----:B------:R-:W-:Y:S01]  /*6ca0*/  FFMA R9, R35, R38, R9 ;  /* 0x0000002623097223 */ /* 0x000fe20000000009 */
[C---:B------:R-:W-:Y:S01]  /*6cb0*/  FMUL R11, R33.reuse, R11 ;  /* 0x0000000b210b7220 */ /* 0x040fe20000400000 */
[C---:B------:R-:W-:Y:S01]  /*6cc0*/  FMUL R0, R33.reuse, R12 ;  /* 0x0000000c21007220 */ /* 0x040fe20000400000 */
[----:B------:R-:W-:Y:S01]  /*6cd0*/  FMUL R2, R33, R13 ;  /* 0x0000000d21027220 */ /* 0x000fe20000400000 */
[----:B------:R-:W-:Y:S01]  /*6ce0*/  FFMA R10, R35, R39, R10 ;  /* 0x00000027230a7223 */ /* 0x000fe2000000000a */
[----:B------:R-:W-:Y:S01]  /*6cf0*/  FMUL R3, R33, R14 ;  /* 0x0000000e21037220 */ /* 0x000fe20000400000 */
[----:B------:R-:W-:Y:S01]  /*6d00*/  F2FP.F16.F32.PACK_AB R6, R9, R8 ;  /* 0x000000080906723e */ /* 0x000fe200000000ff */
[----:B------:R-:W-:Y:S01]  /*6d10*/  FFMA R11, R35, R40, R11 ;  /* 0x00000028230b7223 */ /* 0x000fe2000000000b */
[C---:B------:R-:W-:Y:S01]  /*6d20*/  FMUL R15, R33.reuse, R15 ;  /* 0x0000000f210f7220 */ /* 0x040fe20000400000 */
[----:B------:R-:W-:Y:S01]  /*6d30*/  FMUL R12, R33, R16 ;  /* 0x00000010210c7220 */ /* 0x000fe20000400000 */
[----:B------:R-:W-:Y:S01]  /*6d40*/  FFMA R0, R35, R41, R0 ;  /* 0x0000002923007223 */ /* 0x000fe20000000000 */
[----:B------:R-:W-:Y:S01]  /*6d50*/  MOV R8, UR43 ;  /* 0x0000002b00087c02 */ /* 0x000fe20008000f00 */
[----:B------:R-:W-:Y:S01]  /*6d60*/  FMUL R13, R33, R17 ;  /* 0x00000011210d7220 */ /* 0x000fe20000400000 */
[----:B------:R-:W-:Y:S01]  /*6d70*/  FFMA R2, R35, R42, R2 ;  /* 0x0000002a23027223 */ /* 0x000fe20000000002 */
[----:B------:R-:W-:Y:S01]  /*6d80*/  FMUL R14, R33, R18 ;  /* 0x00000012210e7220 */ /* 0x000fe20000400000 */
[C---:B------:R-:W-:Y:S01]  /*6d90*/  FFMA R3, R35.reuse, R43, R3 ;  /* 0x0000002b23037223 */ /* 0x040fe20000000003 */
[----:B------:R-:W-:Y:S01]  /*6da0*/  FFMA R15, R35, R44, R15 ;  /* 0x0000002c230f7223 */ /* 0x000fe2000000000f */
[----:B------:R-:W-:Y:S01]  /*6db0*/  FMUL R19, R33, R19 ;  /* 0x0000001321137220 */ /* 0x000fe20000400000 */
[C---:B------:R-:W-:Y:S01]  /*6dc0*/  FFMA R12, R35.reuse, R45, R12 ;  /* 0x0000002d230c7223 */ /* 0x040fe2000000000c */
        /* <DEDUP_REMOVED lines=23> */
[----:B------:R-:W-:Y:S02]  /*6f40*/  UIADD3 UR5, UPT, UPT, UR41, 0x20, URZ ;  /* 0x0000002029057890 */ /* 0x000fe4000fffe0ff */
[----:B------:R-:W-:Y:S02]  /*6f50*/  UIADD3 UR4, UPT, UPT, UR10, 0x200, URZ ;  /* 0x000002000a047890 */ /* 0x000fe4000fffe0ff */
[----:B------:R-:W-:Y:S01]  /*6f60*/  UIADD3.X UR9, UPT, UPT, URZ, UR55, URZ, UP0, !UPT ;  /* 0x00000037ff097290 */ /* 0x000fe200087fe4ff */
[----:B------:R-:W-:Y:S01]  /*6f70*/  UMOV UR6, UR42 ;  /* 0x0000002a00067c82 */ /* 0x000fe20008000000 */
[----:B------:R-:W-:Y:S07]  /*6f80*/  UMOV UR7, UR36 ;  /* 0x0000002400077c82 */ /* 0x000fee0008000000 */
[----:B------:R2:W-:Y:S02]  /*6f90*/  UTMASTG.3D [UR4], [UR8] ;  /* 0x00000004080073b5 */ /* 0x0005e40008010000 */
[----:B--2---:R0:W-:Y:S02]  /*6fa0*/  UTMACMDFLUSH ;  /* 0x00000000000079b7 */ /* 0x0041e40000000000 */
.L_x_116:
[----:B------:R-:W-:Y:S05]  /*6fb0*/  BSYNC.RECONVERGENT B0 ;  /* 0x0000000000007941 */ /* 0x000fea0003800200 */
.L_x_115:
[----:B------:R-:W-:Y:S01]  /*6fc0*/  UIADD3 UR43, UPT, UPT, UR43, 0x1, URZ ;  /* 0x000000012b2b7890 */ /* 0x000fe2000fffe0ff */
[----:B------:R-:W-:Y:S03]  /*6fd0*/  BSSY.RECONVERGENT B0, `(.L_x_117) ;  /* 0x0000008000007945 */ /* 0x000fe60003800200 */
[----:B------:R-:W-:Y:S04]  /*6fe0*/  UISETP.NE.AND UP0, UPT, UR43, 0x3, UPT ;  /* 0x000000032b00788c */ /* 0x000fe8000bf05270 */
[----:B------:R-:W-:Y:S02]  /*6ff0*/  UISETP.EQ.XOR UP1, UPT, UR40, 0x3, !UP0 ;  /* 0x000000032800788c */ /* 0x000fe4000c722a70 */
[----:B------:R-:W-:Y:S02]  /*7000*/  USEL UR56, UR43, URZ, UP0 ;  /* 0x000000ff2b387287 */ /* 0x000fe40008000000 */
[----:B------:R-:W-:Y:S04]  /*7010*/  USEL UR4, URZ, 0x1, !UP1 ;  /* 0x00000001ff047887 */ /* 0x000fe8000c800000 */
[----:B------:R-:W-:Y:S01]  /*7020*/  ULOP3.LUT UR51, UR51, UR4, URZ, 0x3c, !UPT ;  /* 0x0000000433337292 */ /* 0x000fe2000f8e3cff */
[----:B------:R-:W-:Y:S11]  /*7030*/  @P0 BRA `(.L_x_118) ;  /* 0x0000000000040947 */ /* 0x000ff60003800000 */
[----:B------:R-:W-:Y:S04]  /*7040*/  DEPBAR.LE SB0, 0x1 ;  /* 0x000080400000791a */ /* 0x000fe80000000000 */
.L_x_118:
[----:B------:R-:W-:Y:S05]  /*7050*/  BSYNC.RECONVERGENT B0 ;  /* 0x0000000000007941 */ /* 0x000fea0003800200 */
.L_x_117:
[----:B------:R-:W-:Y:S01]  /*7060*/  BAR.SYNC.DEFER_BLOCKING 0x1, 0x80 ;  /* 0x0042000000007b1d */ /* 0x000fe20000010000 */
[----:B------:R-:W-:Y:S01]  /*7070*/  UISETP.NE.AND UP0, UPT, UR50, -0x2, UPT ;  /* 0xfffffffe3200788c */ /* 0x000fe2000bf05270 */
[----:B------:R-:W-:Y:S08]  /*7080*/  IADD3 R31, PT, PT, R31, 0x1, RZ ;  /* 0x000000011f1f7810 */ /* 0x000ff00007ffe0ff */
[----:B------:R-:W-:Y:S05]  /*7090*/  BRA.U !UP0, `(.L_x_119) ;  /* 0x0000000108287547 */ /* 0x000fea000b800000 */
[----:B------:R-:W-:Y:S01]  /*70a0*/  ISETP.NE.AND P0, PT, R74, RZ, PT ;  /* 0x000000ff4a00720c */ /* 0x000fe20003f05270 */
[----:B------:R-:W-:Y:S01]  /*70b0*/  IMAD.U32 R2, RZ, RZ, UR49 ;  /* 0x00000031ff027e24 */ /* 0x000fe2000f8e00ff */
[----:B------:R-:W-:Y:S01]  /*70c0*/  UIADD3 UR49, UPT, UPT, UR49, 0x1, URZ ;  /* 0x0000000131317890 */ /* 0x000fe2000fffe0ff */
[----:B------:R-:W-:Y:S03]  /*70d0*/  IMAD.U32 R0, RZ, RZ, UR37 ;  /* 0x00000025ff007e24 */ /* 0x000fe6000f8e00ff */
[----:B------:R-:W-:Y:S04]  /*70e0*/  UISETP.NE.AND UP0, UPT, UR49, 0x3, UPT ;  /* 0x000000033100788c */ /* 0x000fe8000bf05270 */
[----:B------:R-:W-:Y:S03]  /*70f0*/  USEL UR49, UR49, URZ, UP0 ;  /* 0x000000ff31317287 */ /* 0x000fe60008000000 */
[----:B------:R-:W-:Y:S05]  /*7100*/  @P0 LEA R2, R2, UR48, 0x3 ;  /* 0x0000003002020c11 */ /* 0x000fea000f8e18ff */
[----:B------:R-:W-:Y:S05]  /*7110*/  @P0 VIADD R2, R2, 0xe8 ;  /* 0x000000e802020836 */ /* 0x000fea0000000000 */
[----:B------:R-:W-:Y:S04]  /*7120*/  @P0 PRMT R0, R0, 0x654, R2 ;  /* 0x0000065400000816 */ /* 0x000fe80000000002 */
[----:B------:R2:W-:Y:S03]  /*7130*/  @P0 SYNCS.ARRIVE.TRANS64.RED.A1T0 RZ, [R0+URZ], RZ ;  /* 0x000000ff00ff09a7 */ /* 0x0005e600081004ff */
.L_x_119:
[----:B------:R-:W-:Y:S01]  /*7140*/  ISETP.NE.AND P2, PT, R71, RZ, PT ;  /* 0x000000ff4700720c */ /* 0x000fe20003f45270 */
[----:B------:R-:W-:Y:S01]  /*7150*/  UIADD3 UR50, UPT, UPT, UR50, 0x2, URZ ;  /* 0x0000000232327890 */ /* 0x000fe2000fffe0ff */
[----:B------:R-:W-:Y:S01]  /*7160*/  ISETP.NE.AND P0, PT, R73, 0x2, PT ;  /* 0x000000024900780c */ /* 0x000fe20003f05270 */
[----:B------:R-:W-:Y:S01]  /*7170*/  IMAD.IADD R20, R29, 0x1, R58 ;  /* 0x000000011d147824 */ /* 0x000fe200078e023a */
[----:B------:R-:W-:Y:S01]  /*7180*/  ISETP.NE.AND P1, PT, R31, 0x4, PT ;  /* 0x000000041f00780c */ /* 0x000fe20003f25270 */
[----:B------:R-:W-:Y:S01]  /*7190*/  IMAD.IADD R21, R30, 0x1, R59 ;  /* 0x000000011e157824 */ /* 0x000fe200078e023b */
[----:B------:R-:W-:Y:S02]  /*71a0*/  SEL R2, RZ, 0x1, P0 ;  /* 0x00000001ff027807 */ /* 0x000fe40000000000 */
[----:B--2---:R-:W-:Y:S02]  /*71b0*/  SEL R0, RZ, 0x1, P1 ;  /* 0x00000001ff007807 */ /* 0x004fe40000800000 */
[----:B------:R-:W-:Y:S02]  /*71c0*/  LOP3.LUT R67, R67, R2, RZ, 0x3c, !PT ;  /* 0x0000000243437212 */ /* 0x000fe400078e3cff */
[----:B------:R-:W-:Y:S02]  /*71d0*/  LOP3.LUT R68, R68, R0, RZ, 0x3c, !PT ;  /* 0x0000000044447212 */ /* 0x000fe400078e3cff */
[----:B------:R-:W-:Y:S02]  /*71e0*/  @P2 R2UR UR36, R66 ;  /* 0x00000000422422ca */ /* 0x000fe400000e0000 */
[----:B------:R-:W-:Y:S02]  /*71f0*/  SEL R73, R73, RZ, P0 ;  /* 0x000000ff49497207 */ /* 0x000fe40000000000 */
[----:B------:R-:W-:Y:S01]  /*7200*/  SEL R31, R31, RZ, P1 ;  /* 0x000000ff1f1f7207 */ /* 0x000fe20000800000 */
[----:B------:R-:W-:Y:S10]  /*7210*/  @P2 BRA `(.L_x_120) ;  /* 0xffffffdc00e02947 */ /* 0x000ff4000383ffff */
[----:B------:R-:W-:-:S09]  /*7220*/  UISETP.NE.AND UP0, UPT, UR53, URZ, UPT ;  /* 0x000000ff3500728c */ /* 0x000fd2000bf05270 */
[----:B------:R-:W-:Y:S05]  /*7230*/  BRA.U !UP0, `(.L_x_121) ;  /* 0x0000000108487547 */ /* 0x000fea000b800000 */
[----:B------:R-:W2:Y:S02]  /*7240*/  LDCU.64 UR4, c[0x0][0x890] ;  /* 0x00011200ff0477ac */ /* 0x000ea40008000a00 */
[----:B--2---:R-:W-:-:S04]  /*7250*/  UISETP.NE.U32.AND UP0, UPT, UR4, URZ, UPT ;  /* 0x000000ff0400728c */ /* 0x004fc8000bf05070 */
[----:B------:R-:W-:-:S09]  /*7260*/  UISETP.NE.AND.EX UP0, UPT, UR5, URZ, UPT, UP0 ;  /* 0x000000ff0500728c */ /* 0x000fd2000bf05300 */
[----:B------:R-:W-:Y:S05]  /*7270*/  BRA.U UP0, `(.L_x_122) ;  /* 0x00000001000c7547 */ /* 0x000fea000b800000 */
[----:B------:R-:W-:-:S13]  /*7280*/  FSETP.NEU.AND P0, PT, R35, RZ, PT ;  /* 0x000000ff2300720b */ /* 0x000fda0003f0d000 */
[----:B------:R-:W-:Y:S05]  /*7290*/  @!P0 EXIT ;  /* 0x000000000000894d */ /* 0x000fea0003800000 */
[----:B------:R-:W-:Y:S05]  /*72a0*/  BRA `(.L_x_121) ;  /* 0x00000000002c7947 */ /* 0x000fea0003800000 */
.L_x_122:
[----:B------:R-:W-:Y:S01]  /*72b0*/  ISETP.NE.AND P0, PT, R72, RZ, PT ;  /* 0x000000ff4800720c */ /* 0x000fe20003f05270 */
[----:B------:R-:W-:-:S12]  /*72c0*/  BSSY.RECONVERGENT B0, `(.L_x_121) ;  /* 0x0000009000007945 */ /* 0x000fd80003800200 */
[----:B------:R-:W-:Y:S05]  /*72d0*/  @P0 BRA `(.L_x_123) ;  /* 0x0000000000140947 */ /* 0x000fea0003800000 */
[----:B------:R-:W2:Y:S02]  /*72e0*/  LDCU.64 UR4, c[0x0][0x888] ;  /* 0x00011100ff0477ac */ /* 0x000ea40008000a00 */
[----:B--2---:R-:W-:-:S04]  /*72f0*/  ISETP.NE.U32.AND P0, PT, RZ, UR4, PT ;  /* 0x00000004ff007c0c */ /* 0x004fc8000bf05070 */
[----:B------:R-:W-:-:S13]  /*7300*/  ISETP.NE.AND.EX P0, PT, RZ, UR5, PT, P0 ;  /* 0x00000005ff007c0c */ /* 0x000fda000bf05300 */
[----:B------:R-:W-:Y:S05]  /*7310*/  @!P0 EXIT ;  /* 0x000000000000894d */ /* 0x000fea0003800000 */
[----:B------:R-:W-:Y:S05]  /*7320*/  BRA `(.L_x_124) ;  /* 0x0000000000087947 */ /* 0x000fea0003800000 */
.L_x_123:
[----:B------:R-:W-:-:S13]  /*7330*/  FSETP.NEU.AND P0, PT, R35, RZ, PT ;  /* 0x000000ff2300720b */ /* 0x000fda0003f0d000 */
[----:B------:R-:W-:Y:S05]  /*7340*/  @!P0 EXIT ;  /* 0x000000000000894d */ /* 0x000fea0003800000 */
.L_x_124:
[----:B------:R-:W-:Y:S05]  /*7350*/  BSYNC.RECONVERGENT B0 ;  /* 0x0000000000007941 */ /* 0x000fea0003800200 */
.L_x_121:
[----:B------:R-:W-:Y:S01]  /*7360*/  ULEA UR4, UR49, UR48, 0x3 ;  /* 0x0000003031047291 */ /* 0x000fe2000f8e18ff */
[----:B------:R-:W-:-:S04]  /*7370*/  DEPBAR.LE SB0, 0x0 ;  /* 0x000080000000791a */ /* 0x000fc80000000000 */
[----:B------:R-:W-:-:S04]  /*7380*/  UIADD3 UR4, UPT, UPT, UR4, 0xe8, URZ ;  /* 0x000000e804047890 */ /* 0x000fc8000fffe0ff */
[----:B------:R-:W-:-:S09]  /*7390*/  UPRMT UR4, UR37, 0x654, UR4 ;  /* 0x0000065425047896 */ /* 0x000fd20008000004 */
[----:B------:R-:W-:Y:S01]  /*73a0*/  SYNCS.ARRIVE.TRANS64.RED.A1T0 RZ, [UR4], RZ ;  /* 0x000000ffffff79a7 */ /* 0x000fe20008100404 */
[----:B------:R-:W-:Y:S05]  /*73b0*/  EXIT ;  /* 0x000000000000794d */ /* 0x000fea0003800000 */
.L_x_20:
[----:B--2---:R2:W1:Y:S02]  /*73c0*/  SYNCS.PHASECHK.TRANS64.TRYWAIT P0, [R2+URZ+0x180], R3 ;  /* 0x00018003020075a7 */ /* 0x00446400080011ff */
[----:B-1----:R-:W-:Y:S05]  /*73d0*/  @!P0 NANOSLEEP.SYNCS 0x989680 ;  /* 0x009896800000895d */ /* 0x002fea0003900000 */
[----:B------:R-:W1:Y:S02]  /*73e0*/  @!P0 SYNCS.PHASECHK.TRANS64 P0, [R2+URZ+0x180], R3 ;  /* 0x00018003020085a7 */ /* 0x000e6400080010ff */
[----:B-1----:R-:W-:Y:S05]  /*73f0*/  @!P0 BRA `(.L_x_20) ;  /* 0xfffffffc00f08947 */ /* 0x002fea000383ffff */
[----:B------:R-:W-:Y:S05]  /*7400*/  BRA `(.L_x_125) ;  /* 0xffffffa000c07947 */ /* 0x000fea000383ffff */
.L_x_23:
[----:B-1----:R-:W-:-:S07]  /*7410*/  MOV R2, UR33 ;  /* 0x0000002100027c02 */ /* 0x002fce0008000f00 */
.L_x_126:
[----:B-1----:R1:W2:Y:S02]  /*7420*/  SYNCS.PHASECHK.TRANS64.TRYWAIT P0, [R2+URZ+0x68], R4 ;  /* 0x00006804020075a7 */ /* 0x0022a400080011ff */
[----:B--2---:R-:W-:Y:S05]  /*7430*/  @!P0 NANOSLEEP.SYNCS 0x989680 ;  /* 0x009896800000895d */ /* 0x004fea0003900000 */
[----:B------:R-:W2:Y:S02]  /*7440*/  @!P0 SYNCS.PHASECHK.TRANS64 P0, [R2+URZ+0x68], R4 ;  /* 0x00006804020085a7 */ /* 0x000ea400080010ff */
[----:B--2---:R-:W-:Y:S05]  /*7450*/  @!P0 BRA `(.L_x_126) ;  /* 0xfffffffc00f08947 */ /* 0x004fea000383ffff */
[----:B------:R-:W-:Y:S05]  /*7460*/  BRA `(.L_x_22) ;  /* 0xffffffa400107947 */ /* 0x000fea000383ffff */
.L_x_29:
[----:B-1----:R-:W-:-:S07]  /*7470*/  MOV R2, UR17 ;  /* 0x0000001100027c02 */ /* 0x002fce0008000f00 */
.L_x_127:
[----:B-1----:R1:W2:Y:S02]  /*7480*/  SYNCS.PHASECHK.TRANS64.TRYWAIT P0, [R2+URZ+0x68], R4 ;  /* 0x00006804020075a7 */ /* 0x0022a400080011ff */
[----:B--2---:R-:W-:Y:S05]  /*7490*/  @!P0 NANOSLEEP.SYNCS 0x989680 ;  /* 0x009896800000895d */ /* 0x004fea0003900000 */
[----:B------:R-:W2:Y:S02]  /*74a0*/  @!P0 SYNCS.PHASECHK.TRANS64 P0, [R2+URZ+0x68], R4 ;  /* 0x00006804020085a7 */ /* 0x000ea400080010ff */
[----:B--2---:R-:W-:Y:S05]  /*74b0*/  @!P0 BRA `(.L_x_127) ;  /* 0xfffffffc00f08947 */ /* 0x004fea000383ffff */
[----:B------:R-:W-:Y:S05]  /*74c0*/  BRA `(.L_x_28) ;  /* 0xffffffa400b47947 */ /* 0x000fea000383ffff */
.L_x_33:
[----:B-1----:R1:W2:Y:S02]  /*74d0*/  SYNCS.PHASECHK.TRANS64.TRYWAIT P0, [R2+URZ+0x110], R3 ;  /* 0x00011003020075a7 */ /* 0x0022a400080011ff */
[----:B--2---:R-:W-:Y:S05]  /*74e0*/  @!P0 NANOSLEEP.SYNCS 0x989680 ;  /* 0x009896800000895d */ /* 0x004fea0003900000 */
[----:B------:R-:W2:Y:S02]  /*74f0*/  @!P0 SYNCS.PHASECHK.TRANS64 P0, [R2+URZ+0x110], R3 ;  /* 0x00011003020085a7 */ /* 0x000ea400080010ff */
[----:B--2---:R-:W-:Y:S05]  /*7500*/  @!P0 BRA `(.L_x_33) ;  /* 0xfffffffc00f08947 */ /* 0x004fea000383ffff */
[----:B------:R-:W-:Y:S05]  /*7510*/  BRA `(.L_x_128) ;  /* 0xffffffa800407947 */ /* 0x000fea000383ffff */
.L_x_37:
[----:B----4-:R-:W-:-:S07]  /*7520*/  MOV R0, UR5 ;  /* 0x0000000500007c02 */ /* 0x010fce0008000f00 */
.L_x_129:
[----:B-1----:R1:W2:Y:S02]  /*7530*/  SYNCS.PHASECHK.TRANS64.TRYWAIT P0, [R0+URZ], R2 ;  /* 0x00000002000075a7 */ /* 0x0022a400080011ff */
[----:B--2---:R-:W-:Y:S05]  /*7540*/  @!P0 NANOSLEEP.SYNCS 0x989680 ;  /* 0x009896800000895d */ /* 0x004fea0003900000 */
[----:B------:R-:W2:Y:S02]  /*7550*/  @!P0 SYNCS.PHASECHK.TRANS64 P0, [R0+URZ], R2 ;  /* 0x00000002000085a7 */ /* 0x000ea400080010ff */
[----:B--2---:R-:W-:Y:S05]  /*7560*/  @!P0 BRA `(.L_x_129) ;  /* 0xfffffffc00f08947 */ /* 0x004fea000383ffff */
[----:B------:R-:W-:Y:S05]  /*7570*/  BRA `(.L_x_130) ;  /* 0xffffffac00b07947 */ /* 0x000fea000383ffff */
.L_x_38:
[----:B----4-:R-:W-:-:S07]  /*7580*/  MOV R0, UR5 ;  /* 0x0000000500007c02 */ /* 0x010fce0008000f00 */
.L_x_131:
[----:B-1----:R1:W2:Y:S02]  /*7590*/  SYNCS.PHASECHK.TRANS64.TRYWAIT P0, [R0+URZ], R3 ;  /* 0x00000003000075a7 */ /* 0x0022a400080011ff */
[----:B--2---:R-:W-:Y:S05]  /*75a0*/  @!P0 NANOSLEEP.SYNCS 0x989680 ;  /* 0x009896800000895d */ /* 0x004fea0003900000 */
[----:B------:R-:W2:Y:S02]  /*75b0*/  @!P0 SYNCS.PHASECHK.TRANS64 P0, [R0+URZ], R3 ;  /* 0x00000003000085a7 */ /* 0x000ea400080010ff */
[----:B--2---:R-:W-:Y:S05]  /*75c0*/  @!P0 BRA `(.L_x_131) ;  /* 0xfffffffc00f08947 */ /* 0x004fea000383ffff */
[----:B------:R-:W-:Y:S05]  /*75d0*/  BRA `(.L_x_132) ;  /* 0xffffffac00bc7947 */ /* 0x000fea000383ffff */
.L_x_39:
[----:B----4-:R-:W-:-:S07]  /*75e0*/  MOV R0, UR5 ;  /* 0x0000000500007c02 */ /* 0x010fce0008000f00 */
.L_x_133:
[----:B-1----:R1:W2:Y:S02]  /*75f0*/  SYNCS.PHASECHK.TRANS64.TRYWAIT P0, [R0+URZ], R3 ;  /* 0x00000003000075a7 */ /* 0x0022a400080011ff */
[----:B--2---:R-:W-:Y:S05]  /*7600*/  @!P0 NANOSLEEP.SYNCS 0x989680 ;  /* 0x009896800000895d */ /* 0x004fea0003900000 */
[----:B------:R-:W2:Y:S02]  /*7610*/  @!P0 SYNCS.PHASECHK.TRANS64 P0, [R0+URZ], R3 ;  /* 0x00000003000085a7 */ /* 0x000ea400080010ff */
[----:B--2---:R-:W-:Y:S05]  /*7620*/  @!P0 BRA `(.L_x_133) ;  /* 0xfffffffc00f08947 */ /* 0x004fea000383ffff */
[----:B------:R-:W-:Y:S05]  /*7630*/  BRA `(.L_x_134) ;  /* 0xffffffac00c87947 */ /* 0x000fea000383ffff */
.L_x_40:
[----:B----4-:R-:W-:-:S07]  /*7640*/  MOV R0, UR5 ;  /* 0x0000000500007c02 */ /* 0x010fce0008000f00 */
.L_x_135:
[----:B-1----:R1:W2:Y:S02]  /*7650*/  SYNCS.PHASECHK.TRANS64.TRYWAIT P0, [R0+URZ], R3 ;  /* 0x00000003000075a7 */ /* 0x0022a400080011ff */
[----:B--2---:R-:W-:Y:S05]  /*7660*/  @!P0 NANOSLEEP.SYNCS 0x989680 ;  /* 0x009896800000895d */ /* 0x004fea0003900000 */
[----:B------:R-:W2:Y:S02]  /*7670*/  @!P0 SYNCS.PHASECHK.TRANS64 P0, [R0+URZ], R3 ;  /* 0x00000003000085a7 */ /* 0x000ea400080010ff */
[----:B--2---:R-:W-:Y:S05]  /*7680*/  @!P0 BRA `(.L_x_135) ;  /* 0xfffffffc00f08947 */ /* 0x004fea000383ffff */
[----:B------:R-:W-:Y:S05]  /*7690*/  BRA `(.L_x_136) ;  /* 0xffffffac00d47947 */ /* 0x000fea000383ffff */
.L_x_41:
[----:B----4-:R-:W-:-:S07]  /*76a0*/  MOV R0, UR5 ;  /* 0x0000000500007c02 */ /* 0x010fce0008000f00 */
.L_x_137:
[----:B-1----:R1:W2:Y:S02]  /*76b0*/  SYNCS.PHASECHK.TRANS64.TRYWAIT P0, [R0+URZ], R3 ;  /* 0x00000003000075a7 */ /* 0x0022a400080011ff */
[----:B--2---:R-:W-:Y:S05]  /*76c0*/  @!P0 NANOSLEEP.SYNCS 0x989680 ;  /* 0x009896800000895d */ /* 0x004fea0003900000 */
[----:B------:R-:W2:Y:S02]  /*76d0*/  @!P0 SYNCS.PHASECHK.TRANS64 P0, [R0+URZ], R3 ;  /* 0x00000003000085a7 */ /* 0x000ea400080010ff */
[----:B--2---:R-:W-:Y:S05]  /*76e0*/  @!P0 BRA `(.L_x_137) ;  /* 0xfffffffc00f08947 */ /* 0x004fea000383ffff */
[----:B------:R-:W-:Y:S05]  /*76f0*/  BRA `(.L_x_138) ;  /* 0xffffffac00e07947 */ /* 0x000fea000383ffff */
.L_x_42:
[----:B----4-:R-:W-:-:S07]  /*7700*/  MOV R0, UR5 ;  /* 0x0000000500007c02 */ /* 0x010fce0008000f00 */
.L_x_139:
[----:B-1----:R1:W2:Y:S02]  /*7710*/  SYNCS.PHASECHK.TRANS64.TRYWAIT P0, [R0+URZ], R3 ;  /* 0x00000003000075a7 */ /* 0x0022a400080011ff */
[----:B--2---:R-:W-:Y:S05]  /*7720*/  @!P0 NANOSLEEP.SYNCS 0x989680 ;  /* 0x009896800000895d */ /* 0x004fea0003900000 */
[----:B------:R-:W2:Y:S02]  /*7730*/  @!P0 SYNCS.PHASECHK.TRANS64 P0, [R0+URZ], R3 ;  /* 0x00000003000085a7 */ /* 0x000ea400080010ff */
[----:B--2---:R-:W-:Y:S05]  /*7740*/  @!P0 BRA `(.L_x_139) ;  /* 0xfffffffc00f08947 */ /* 0x004fea000383ffff */
[----:B------:R-:W-:Y:S05]  /*7750*/  BRA `(.L_x_140) ;  /* 0xffffffac00ec7947 */ /* 0x000fea000383ffff */
.L_x_43:
[----:B----4-:R-:W-:-:S07]  /*7760*/  MOV R0, UR5 ;  /* 0x0000000500007c02 */ /* 0x010fce0008000f00 */
.L_x_141:
[----:B-1----:R1:W2:Y:S02]  /*7770*/  SYNCS.PHASECHK.TRANS64.TRYWAIT P0, [R0+URZ], R3 ;  /* 0x00000003000075a7 */ /* 0x0022a400080011ff */
[----:B--2---:R-:W-:Y:S05]  /*7780*/  @!P0 NANOSLEEP.SYNCS 0x989680 ;  /* 0x009896800000895d */ /* 0x004fea0003900000 */
[----:B------:R-:W2:Y:S02]  /*7790*/  @!P0 SYNCS.PHASECHK.TRANS64 P0, [R0+URZ], R3 ;  /* 0x00000003000085a7 */ /* 0x000ea400080010ff */
[----:B--2---:R-:W-:Y:S05]  /*77a0*/  @!P0 BRA `(.L_x_141) ;  /* 0xfffffffc00f08947 */ /* 0x004fea000383ffff */
[----:B------:R-:W-:Y:S05]  /*77b0*/  BRA `(.L_x_142) ;  /* 0xffffffac00f87947 */ /* 0x000fea000383ffff */
.L_x_44:
[----:B----4-:R-:W-:-:S07]  /*77c0*/  MOV R0, UR5 ;  /* 0x0000000500007c02 */ /* 0x010fce0008000f00 */
.L_x_143:
[----:B-1----:R1:W2:Y:S02]  /*77d0*/  SYNCS.PHASECHK.TRANS64.TRYWAIT P0, [R0+URZ], R3 ;  /* 0x00000003000075a7 */ /* 0x0022a400080011ff */
[----:B--2---:R-:W-:Y:S05]  /*77e0*/  @!P0 NANOSLEEP.SYNCS 0x989680 ;  /* 0x009896800000895d */ /* 0x004fea0003900000 */
[----:B------:R-:W2:Y:S02]  /*77f0*/  @!P0 SYNCS.PHASECHK.TRANS64 P0, [R0+URZ], R3 ;  /* 0x00000003000085a7 */ /* 0x000ea400080010ff */
[----:B--2---:R-:W-:Y:S05]  /*7800*/  @!P0 BRA `(.L_x_143) ;  /* 0xfffffffc00f08947 */ /* 0x004fea000383ffff */
[----:B------:R-:W-:Y:S05]  /*7810*/  BRA `(.L_x_144) ;  /* 0xffffffb000047947 */ /* 0x000fea000383ffff */
.L_x_45:
[----:B----4-:R-:W-:-:S07]  /*7820*/  MOV R0, UR5 ;  /* 0x0000000500007c02 */ /* 0x010fce0008000f00 */
.L_x_145:
[----:B-1----:R1:W2:Y:S02]  /*7830*/  SYNCS.PHASECHK.TRANS64.TRYWAIT P0, [R0+URZ], R3 ;  /* 0x00000003000075a7 */ /* 0x0022a400080011ff */
[----:B--2---:R-:W-:Y:S05]  /*7840*/  @!P0 NANOSLEEP.SYNCS 0x989680 ;  /* 0x009896800000895d */ /* 0x004fea0003900000 */
[----:B------:R-:W2:Y:S02]  /*7850*/  @!P0 SYNCS.PHASECHK.TRANS64 P0, [R0+URZ], R3 ;  /* 0x00000003000085a7 */ /* 0x000ea400080010ff */
[----:B--2---:R-:W-:Y:S05]  /*7860*/  @!P0 BRA `(.L_x_145) ;  /* 0xfffffffc00f08947 */ /* 0x004fea000383ffff */
[----:B------:R-:W-:Y:S05]  /*7870*/  BRA `(.L_x_146) ;  /* 0xffffffb000107947 */ /* 0x000fea000383ffff */
.L_x_46:
[----:B----4-:R-:W-:-:S07]  /*7880*/  MOV R0, UR5 ;  /* 0x0000000500007c02 */ /* 0x010fce0008000f00 */
.L_x_147:
[----:B-1----:R1:W2:Y:S02]  /*7890*/  SYNCS.PHASECHK.TRANS64.TRYWAIT P0, [R0+URZ], R3 ;  /* 0x00000003000075a7 */ /* 0x0022a400080011ff */
[----:B--2---:R-:W-:Y:S05]  /*78a0*/  @!P0 NANOSLEEP.SYNCS 0x989680 ;  /* 0x009896800000895d */ /* 0x004fea0003900000 */
[----:B------:R-:W2:Y:S02]  /*78b0*/  @!P0 SYNCS.PHASECHK.TRANS64 P0, [R0+URZ], R3 ;  /* 0x00000003000085a7 */ /* 0x000ea400080010ff */
[----:B--2---:R-:W-:Y:S05]  /*78c0*/  @!P0 BRA `(.L_x_147) ;  /* 0xfffffffc00f08947 */ /* 0x004fea000383ffff */
[----:B------:R-:W-:Y:S05]  /*78d0*/  BRA `(.L_x_148) ;  /* 0xffffffb0001c7947 */ /* 0x000fea000383ffff */
.L_x_47:
[----:B----4-:R-:W-:-:S07]  /*78e0*/  MOV R0, UR5 ;  /* 0x0000000500007c02 */ /* 0x010fce0008000f00 */
.L_x_149:
[----:B-1----:R1:W2:Y:S02]  /*78f0*/  SYNCS.PHASECHK.TRANS64.TRYWAIT P0, [R0+URZ], R3 ;  /* 0x00000003000075a7 */ /* 0x0022a400080011ff */
[----:B--2---:R-:W-:Y:S05]  /*7900*/  @!P0 NANOSLEEP.SYNCS 0x989680 ;  /* 0x009896800000895d */ /* 0x004fea0003900000 */
[----:B------:R-:W2:Y:S02]  /*7910*/  @!P0 SYNCS.PHASECHK.TRANS64 P0, [R0+URZ], R3 ;  /* 0x00000003000085a7 */ /* 0x000ea400080010ff */
[----:B--2---:R-:W-:Y:S05]  /*7920*/  @!P0 BRA `(.L_x_149) ;  /* 0xfffffffc00f08947 */ /* 0x004fea000383ffff */
[----:B------:R-:W-:Y:S05]  /*7930*/  BRA `(.L_x_150) ;  /* 0xffffffb000287947 */ /* 0x000fea000383ffff */
.L_x_48:
[----:B----4-:R-:W-:-:S07]  /*7940*/  MOV R0, UR5 ;  /* 0x0000000500007c02 */ /* 0x010fce0008000f00 */
.L_x_151:
[----:B-1----:R1:W2:Y:S02]  /*7950*/  SYNCS.PHASECHK.TRANS64.TRYWAIT P0, [R0+URZ], R3 ;  /* 0x00000003000075a7 */ /* 0x0022a400080011ff */
[----:B--2---:R-:W-:Y:S05]  /*7960*/  @!P0 NANOSLEEP.SYNCS 0x989680 ;  /* 0x009896800000895d */ /* 0x004fea0003900000 */
[----:B------:R-:W2:Y:S02]  /*7970*/  @!P0 SYNCS.PHASECHK.TRANS64 P0, [R0+URZ], R3 ;  /* 0x00000003000085a7 */ /* 0x000ea400080010ff */
[----:B--2---:R-:W-:Y:S05]  /*7980*/  @!P0 BRA `(.L_x_151) ;  /* 0xfffffffc00f08947 */ /* 0x004fea000383ffff */
[----:B------:R-:W-:Y:S05]  /*7990*/  BRA `(.L_x_152) ;  /* 0xffffffb000347947 */ /* 0x000fea000383ffff */
.L_x_51:
[----:B-1----:R1:W2:Y:S02]  /*79a0*/  SYNCS.PHASECHK.TRANS64.TRYWAIT P0, [R0+URZ+0x170], R4 ;  /* 0x00017004000075a7 */ /* 0x0022a400080011ff */
[----:B--2---:R-:W-:Y:S05]  /*79b0*/  @!P0 NANOSLEEP.SYNCS 0x989680 ;  /* 0x009896800000895d */ /* 0x004fea0003900000 */
[----:B------:R-:W2:Y:S02]  /*79c0*/  @!P0 SYNCS.PHASECHK.TRANS64 P0, [R0+URZ+0x170], R4 ;  /* 0x00017004000085a7 */ /* 0x000ea400080010ff */
[----:B--2---:R-:W-:Y:S05]  /*79d0*/  @!P0 BRA `(.L_x_51) ;  /* 0xfffffffc00f08947 */ /* 0x004fea000383ffff */
[----:B------:R-:W-:Y:S05]  /*79e0*/  BRA `(.L_x_153) ;  /* 0xffffffb000907947 */ /* 0x000fea000383ffff */
.L_x_52:
[----:B------:R-:W-:-:S07]  /*79f0*/  MOV R0, UR5 ;  /* 0x0000000500007c02 */ /* 0x000fce0008000f00 */
.L_x_154:
[----:B-1----:R1:W2:Y:S02]  /*7a00*/  SYNCS.PHASECHK.TRANS64.TRYWAIT P0, [R0+URZ+0x120], R5 ;  /* 0x00012005000075a7 */ /* 0x0022a400080011ff */
[----:B--2---:R-:W-:Y:S05]  /*7a10*/  @!P0 NANOSLEEP.SYNCS 0x989680 ;  /* 0x009896800000895d */ /* 0x004fea0003900000 */
[----:B------:R-:W2:Y:S02]  /*7a20*/  @!P0 SYNCS.PHASECHK.TRANS64 P0, [R0+URZ+0x120], R5 ;  /* 0x00012005000085a7 */ /* 0x000ea400080010ff */
[----:B--2---:R-:W-:Y:S05]  /*7a30*/  @!P0 BRA `(.L_x_154) ;  /* 0xfffffffc00f08947 */ /* 0x004fea000383ffff */
[----:B------:R-:W-:Y:S05]  /*7a40*/  BRA `(.L_x_155) ;  /* 0xffffffb000a07947 */ /* 0x000fea000383ffff */
.L_x_53:
[----:B-1----:R1:W2:Y:S02]  /*7a50*/  SYNCS.PHASECHK.TRANS64.TRYWAIT P1, [R0+URZ+0x110], R4 ;  /* 0x00011004000075a7 */ /* 0x0022a400080211ff */
[----:B--2---:R-:W-:Y:S05]  /*7a60*/  @!P1 NANOSLEEP.SYNCS 0x989680 ;  /* 0x009896800000995d */ /* 0x004fea0003900000 */
[----:B------:R-:W2:Y:S02]  /*7a70*/  @!P1 SYNCS.PHASECHK.TRANS64 P1, [R0+URZ+0x110], R4 ;  /* 0x00011004000095a7 */ /* 0x000ea400080210ff */
[----:B--2---:R-:W-:Y:S05]  /*7a80*/  @!P1 BRA `(.L_x_53) ;  /* 0xfffffffc00f09947 */ /* 0x004fea000383ffff */
[----:B------:R-:W-:Y:S05]  /*7a90*/  BRA `(.L_x_156) ;  /* 0xffffffb000d07947 */ /* 0x000fea000383ffff */
.L_x_56:
[----:B------:R-:W-:-:S07]  /*7aa0*/  MOV R0, UR5 ;  /* 0x0000000500007c02 */ /* 0x000fce0008000f00 */
.L_x_157:
[----:B-1----:R1:W2:Y:S02]  /*7ab0*/  SYNCS.PHASECHK.TRANS64.TRYWAIT P0, [R0+URZ+0x120], R2 ;  /* 0x00012002000075a7 */ /* 0x0022a400080011ff */
[----:B--2---:R-:W-:Y:S05]  /*7ac0*/  @!P0 NANOSLEEP.SYNCS 0x989680 ;  /* 0x009896800000895d */ /* 0x004fea0003900000 */
[----:B------:R-:W2:Y:S02]  /*7ad0*/  @!P0 SYNCS.PHASECHK.TRANS64 P0, [R0+URZ+0x120], R2 ;  /* 0x00012002000085a7 */ /* 0x000ea400080010ff */
[----:B--2---:R-:W-:Y:S05]  /*7ae0*/  @!P0 BRA `(.L_x_157) ;  /* 0xfffffffc00f08947 */ /* 0x004fea000383ffff */
[----:B------:R-:W-:Y:S05]  /*7af0*/  BRA `(.L_x_55) ;  /* 0xffffffb400247947 */ /* 0x000fea000383ffff */
.L_x_63:
[----:B-1----:R1:W2:Y:S02]  /*7b00*/  SYNCS.PHASECHK.TRANS64.TRYWAIT P1, [R0+URZ+0x110], R2 ;  /* 0x00011002000075a7 */ /* 0x0022a400080211ff */
[----:B--2---:R-:W-:Y:S05]  /*7b10*/  @!P1 NANOSLEEP.SYNCS 0x989680 ;  /* 0x009896800000995d */ /* 0x004fea0003900000 */
[----:B------:R-:W2:Y:S02]  /*7b20*/  @!P1 SYNCS.PHASECHK.TRANS64 P1, [R0+URZ+0x110], R2 ;  /* 0x00011002000095a7 */ /* 0x000ea400080210ff */
[----:B--2---:R-:W-:Y:S05]  /*7b30*/  @!P1 BRA `(.L_x_63) ;  /* 0xfffffffc00f09947 */ /* 0x004fea000383ffff */
[----:B------:R-:W-:Y:S05]  /*7b40*/  BRA `(.L_x_158) ;  /* 0xffffffb800947947 */ /* 0x000fea000383ffff */
.L_x_64:
[----:B------:R-:W-:-:S07]  /*7b50*/  MOV R2, UR7 ;  /* 0x0000000700027c02 */ /* 0x000fce0008000f00 */
.L_x_159:
[----:B-1----:R1:W2:Y:S02]  /*7b60*/  SYNCS.PHASECHK.TRANS64.TRYWAIT P0, [R2+URZ+0x150], R0 ;  /* 0x00015000020075a7 */ /* 0x0022a400080011ff */
[----:B--2---:R-:W-:Y:S05]  /*7b70*/  @!P0 NANOSLEEP.SYNCS 0x989680 ;  /* 0x009896800000895d */ /* 0x004fea0003900000 */
[----:B------:R-:W2:Y:S02]  /*7b80*/  @!P0 SYNCS.PHASECHK.TRANS64 P0, [R2+URZ+0x150], R0 ;  /* 0x00015000020085a7 */ /* 0x000ea400080010ff */
[----:B--2---:R-:W-:Y:S05]  /*7b90*/  @!P0 BRA `(.L_x_159) ;  /* 0xfffffffc00f08947 */ /* 0x004fea000383ffff */
[----:B------:R-:W-:Y:S05]  /*7ba0*/  BRA `(.L_x_160) ;  /* 0xffffffb800e47947 */ /* 0x000fea000383ffff */
.L_x_67:
[----:B------:R-:W-:Y:S07]  /*7bb0*/  MOV R0, UR6 ;  /* 0x0000000600007c02 */ /* 0x000fee0008000f00 */
.L_x_161:
[----:B-1----:R1:W2:Y:S02]  /*7bc0*/  SYNCS.PHASECHK.TRANS64.TRYWAIT P0, [R0+URZ], R2 ;  /* 0x00000002000075a7 */ /* 0x0022a400080011ff */
[----:B--2---:R-:W-:Y:S05]  /*7bd0*/  @!P0 NANOSLEEP.SYNCS 0x989680 ;  /* 0x009896800000895d */ /* 0x004fea0003900000 */
[----:B------:R-:W2:Y:S02]  /*7be0*/  @!P0 SYNCS.PHASECHK.TRANS64 P0, [R0+URZ], R2 ;  /* 0x00000002000085a7 */ /* 0x000ea400080010ff */
[----:B--2---:R-:W-:Y:S05]  /*7bf0*/  @!P0 BRA `(.L_x_161) ;  /* 0xfffffffc00f08947 */ /* 0x004fea000383ffff */
[----:B------:R-:W-:Y:S05]  /*7c00*/  BRA `(.L_x_66) ;  /* 0xffffffbc00007947 */ /* 0x000fea000383ffff */
.L_x_70:
[----:B------:R-:W-:-:S07]  /*7c10*/  MOV R0, UR6 ;  /* 0x0000000600007c02 */ /* 0x000fce0008000f00 */
.L_x_162:
[----:B--2---:R2:W4:Y:S02]  /*7c20*/  SYNCS.PHASECHK.TRANS64.TRYWAIT P0, [R0+URZ], R2 ;  /* 0x00000002000075a7 */ /* 0x00452400080011ff */
[----:B----4-:R-:W-:Y:S05]  /*7c30*/  @!P0 NANOSLEEP.SYNCS 0x989680 ;  /* 0x009896800000895d */ /* 0x010fea0003900000 */
[----:B------:R-:W4:Y:S02]  /*7c40*/  @!P0 SYNCS.PHASECHK.TRANS64 P0, [R0+URZ], R2 ;  /* 0x00000002000085a7 */ /* 0x000f2400080010ff */
[----:B----4-:R-:W-:Y:S05]  /*7c50*/  @!P0 BRA `(.L_x_162) ;  /* 0xfffffffc00f08947 */ /* 0x010fea000383ffff */
[----:B------:R-:W-:Y:S05]  /*7c60*/  BRA `(.L_x_163) ;  /* 0xffffffbc00dc7947 */ /* 0x000fea000383ffff */
.L_x_71:
[----:B------:R-:W-:-:S07]  /*7c70*/  MOV R0, UR6 ;  /* 0x0000000600007c02 */ /* 0x000fce0008000f00 */
.L_x_164:
[----:B-1----:R1:W2:Y:S02]  /*7c80*/  SYNCS.PHASECHK.TRANS64.TRYWAIT P0, [R0+URZ], R3 ;  /* 0x00000003000075a7 */ /* 0x0022a400080011ff */
[----:B--2---:R-:W-:Y:S05]  /*7c90*/  @!P0 NANOSLEEP.SYNCS 0x989680 ;  /* 0x009896800000895d */ /* 0x004fea0003900000 */
[----:B------:R-:W2:Y:S02]  /*7ca0*/  @!P0 SYNCS.PHASECHK.TRANS64 P0, [R0+URZ], R3 ;  /* 0x00000003000085a7 */ /* 0x000ea400080010ff */
[----:B--2---:R-:W-:Y:S05]  /*7cb0*/  @!P0 BRA `(.L_x_164) ;  /* 0xfffffffc00f08947 */ /* 0x004fea000383ffff */
[----:B------:R-:W-:Y:S05]  /*7cc0*/  BRA `(.L_x_165) ;  /* 0xffffffbc00e87947 */ /* 0x000fea000383ffff */
.L_x_72:
[----:B------:R-:W-:-:S07]  /*7cd0*/  MOV R0, UR6 ;  /* 0x0000000600007c02 */ /* 0x000fce0008000f00 */
.L_x_166:
[----:B-1----:R1:W2:Y:S02]  /*7ce0*/  SYNCS.PHASECHK.TRANS64.TRYWAIT P0, [R0+URZ], R3 ;  /* 0x00000003000075a7 */ /* 0x0022a400080011ff */
[----:B--2---:R-:W-:Y:S05]  /*7cf0*/  @!P0 NANOSLEEP.SYNCS 0x989680 ;  /* 0x009896800000895d */ /* 0x004fea0003900000 */
[----:B------:R-:W2:Y:S02]  /*7d00*/  @!P0 SYNCS.PHASECHK.TRANS64 P0, [R0+URZ], R3 ;  /* 0x00000003000085a7 */ /* 0x000ea400080010ff */
[----:B--2---:R-:W-:Y:S05]  /*7d10*/  @!P0 BRA `(.L_x_166) ;  /* 0xfffffffc00f08947 */ /* 0x004fea000383ffff */
[----:B------:R-:W-:Y:S05]  /*7d20*/  BRA `(.L_x_167) ;  /* 0xffffffbc00f47947 */ /* 0x000fea000383ffff */
.L_x_73:
[----:B-1----:R-:W-:-:S07]  /*7d30*/  MOV R0, UR7 ;  /* 0x0000000700007c02 */ /* 0x002fce0008000f00 */
.L_x_168:
[----:B-1----:R1:W2:Y:S02]  /*7d40*/  SYNCS.PHASECHK.TRANS64.TRYWAIT P0, [R0+URZ], R2 ;  /* 0x00000002000075a7 */ /* 0x0022a400080011ff */
[----:B--2---:R-:W-:Y:S05]  /*7d50*/  @!P0 NANOSLEEP.SYNCS 0x989680 ;  /* 0x009896800000895d */ /* 0x004fea0003900000 */
[----:B------:R-:W2:Y:S02]  /*7d60*/  @!P0 SYNCS.PHASECHK.TRANS64 P0, [R0+URZ], R2 ;  /* 0x00000002000085a7 */ /* 0x000ea400080010ff */
[----:B--2---:R-:W-:Y:S05]  /*7d70*/  @!P0 BRA `(.L_x_168) ;  /* 0xfffffffc00f08947 */ /* 0x004fea000383ffff */
[----:B------:R-:W-:Y:S05]  /*7d80*/  BRA `(.L_x_169) ;  /* 0xffffffc000007947 */ /* 0x000fea000383ffff */
.L_x_78:
[----:B--2---:R2:W3:Y:S02]  /*7d90*/  SYNCS.PHASECHK.TRANS64.TRYWAIT P0, [R0+URZ+0x110], R2 ;  /* 0x00011002000075a7 */ /* 0x0044e400080011ff */
[----:B---3--:R-:W-:Y:S05]  /*7da0*/  @!P0 NANOSLEEP.SYNCS 0x989680 ;  /* 0x009896800000895d */ /* 0x008fea0003900000 */
[----:B------:R-:W3:Y:S02]  /*7db0*/  @!P0 SYNCS.PHASECHK.TRANS64 P0, [R0+URZ+0x110], R2 ;  /* 0x00011002000085a7 */ /* 0x000ee400080010ff */
[----:B---3--:R-:W-:Y:S05]  /*7dc0*/  @!P0 BRA `(.L_x_78) ;  /* 0xfffffffc00f08947 */ /* 0x008fea000383ffff */
[----:B------:R-:W-:Y:S05]  /*7dd0*/  BRA `(.L_x_170) ;  /* 0xffffffc000f87947 */ /* 0x000fea000383ffff */
.L_x_81:
[----:B------:R-:W-:Y:S07]  /*7de0*/  MOV R0, UR7 ;  /* 0x0000000700007c02 */ /* 0x000fee0008000f00 */
.L_x_171:
[----:B--2---:R2:W3:Y:S02]  /*7df0*/  SYNCS.PHASECHK.TRANS64.TRYWAIT P0, [R0+URZ+0x108], R2 ;  /* 0x00010802000075a7 */ /* 0x0044e400080011ff */
[----:B---3--:R-:W-:Y:S05]  /*7e00*/  @!P0 NANOSLEEP.SYNCS 0x989680 ;  /* 0x009896800000895d */ /* 0x008fea0003900000 */
[----:B------:R-:W3:Y:S02]  /*7e10*/  @!P0 SYNCS.PHASECHK.TRANS64 P0, [R0+URZ+0x108], R2 ;  /* 0x00010802000085a7 */ /* 0x000ee400080010ff */
[----:B---3--:R-:W-:Y:S05]  /*7e20*/  @!P0 BRA `(.L_x_171) ;  /* 0xfffffffc00f08947 */ /* 0x008fea000383ffff */
[----:B------:R-:W-:Y:S05]  /*7e30*/  BRA `(.L_x_80) ;  /* 0xffffffc400d87947 */ /* 0x000fea000383ffff */
.L_x_84:
[----:B------:R-:W-:Y:S07]  /*7e40*/  MOV R0, UR15 ;  /* 0x0000000f00007c02 */ /* 0x000fee0008000f00 */
.L_x_172:
[----:B-1----:R1:W2:Y:S02]  /*7e50*/  SYNCS.PHASECHK.TRANS64.TRYWAIT P0, [R0+URZ+0xe8], R9 ;  /* 0x0000e809000075a7 */ /* 0x0022a400080011ff */
[----:B--2---:R-:W-:Y:S05]  /*7e60*/  @!P0 NANOSLEEP.SYNCS 0x989680 ;  /* 0x009896800000895d */ /* 0x004fea0003900000 */
[----:B------:R-:W2:Y:S02]  /*7e70*/  @!P0 SYNCS.PHASECHK.TRANS64 P0, [R0+URZ+0xe8], R9 ;  /* 0x0000e809000085a7 */ /* 0x000ea400080010ff */
[----:B--2---:R-:W-:Y:S05]  /*7e80*/  @!P0 BRA `(.L_x_172) ;  /* 0xfffffffc00f08947 */ /* 0x004fea000383ffff */
[----:B------:R-:W-:Y:S05]  /*7e90*/  BRA `(.L_x_173) ;  /* 0xffffffc800507947 */ /* 0x000fea000383ffff */
.L_x_85:
[----:B------:R-:W-:Y:S07]  /*7ea0*/  MOV R0, UR13 ;  /* 0x0000000d00007c02 */ /* 0x000fee0008000f00 */
.L_x_174:
[----:B-1----:R1:W2:Y:S02]  /*7eb0*/  SYNCS.PHASECHK.TRANS64.TRYWAIT P0, [R0+URZ+0xe8], R20 ;  /* 0x0000e814000075a7 */ /* 0x0022a400080011ff */
[----:B--2---:R-:W-:Y:S05]  /*7ec0*/  @!P0 NANOSLEEP.SYNCS 0x989680 ;  /* 0x009896800000895d */ /* 0x004fea0003900000 */
[----:B------:R-:W2:Y:S02]  /*7ed0*/  @!P0 SYNCS.PHASECHK.TRANS64 P0, [R0+URZ+0xe8], R20 ;  /* 0x0000e814000085a7 */ /* 0x000ea400080010ff */
[----:B--2---:R-:W-:Y:S05]  /*7ee0*/  @!P0 BRA `(.L_x_174) ;  /* 0xfffffffc00f08947 */ /* 0x004fea000383ffff */
[----:B------:R-:W-:Y:S05]  /*7ef0*/  BRA `(.L_x_175) ;  /* 0xffffffc800f07947 */ /* 0x000fea000383ffff */
.L_x_87:
[----:B------:R-:W-:-:S07]  /*7f00*/  MOV R0, UR4 ;  /* 0x0000000400007c02 */ /* 0x000fce0008000f00 */
.L_x_176:
[----:B-1----:R1:W3:Y:S02]  /*7f10*/  SYNCS.PHASECHK.TRANS64.TRYWAIT P0, [R0+URZ], R2 ;  /* 0x00000002000075a7 */ /* 0x0022e400080011ff */
[----:B---3--:R-:W-:Y:S05]  /*7f20*/  @!P0 NANOSLEEP.SYNCS 0x989680 ;  /* 0x009896800000895d */ /* 0x008fea0003900000 */
[----:B------:R-:W3:Y:S02]  /*7f30*/  @!P0 SYNCS.PHASECHK.TRANS64 P0, [R0+URZ], R2 ;  /* 0x00000002000085a7 */ /* 0x000ee400080010ff */
[----:B---3--:R-:W-:Y:S05]  /*7f40*/  @!P0 BRA `(.L_x_176) ;  /* 0xfffffffc00f08947 */ /* 0x008fea000383ffff */
[----:B------:R-:W-:Y:S05]  /*7f50*/  BRA `(.L_x_177) ;  /* 0xffffffcc007c7947 */ /* 0x000fea000383ffff */
.L_x_88:
[----:B------:R-:W-:-:S07]  /*7f60*/  MOV R0, UR4 ;  /* 0x0000000400007c02 */ /* 0x000fce0008000f00 */
.L_x_178:
[----:B-1----:R1:W3:Y:S02]  /*7f70*/  SYNCS.PHASECHK.TRANS64.TRYWAIT P0, [R0+URZ], R2 ;  /* 0x00000002000075a7 */ /* 0x0022e400080011ff */
[----:B---3--:R-:W-:Y:S05]  /*7f80*/  @!P0 NANOSLEEP.SYNCS 0x989680 ;  /* 0x009896800000895d */ /* 0x008fea0003900000 */
[----:B------:R-:W3:Y:S02]  /*7f90*/  @!P0 SYNCS.PHASECHK.TRANS64 P0, [R0+URZ], R2 ;  /* 0x00000002000085a7 */ /* 0x000ee400080010ff */
[----:B---3--:R-:W-:Y:S05]  /*7fa0*/  @!P0 BRA `(.L_x_178) ;  /* 0xfffffffc00f08947 */ /* 0x008fea000383ffff */
[----:B------:R-:W-:Y:S05]  /*7fb0*/  BRA `(.L_x_179) ;  /* 0xffffffcc00887947 */ /* 0x000fea000383ffff */
.L_x_90:
[----:B--2---:R2:W4:Y:S02]  /*7fc0*/  SYNCS.PHASECHK.TRANS64.TRYWAIT P0, [R0+URZ+0x110], R2 ;  /* 0x00011002000075a7 */ /* 0x00452400080011ff */
[----:B----4-:R-:W-:Y:S05]  /*7fd0*/  @!P0 NANOSLEEP.SYNCS 0x989680 ;  /* 0x009896800000895d */ /* 0x010fea0003900000 */
[----:B------:R-:W4:Y:S02]  /*7fe0*/  @!P0 SYNCS.PHASECHK.TRANS64 P0, [R0+URZ+0x110], R2 ;  /* 0x00011002000085a7 */ /* 0x000f2400080010ff */
[----:B----4-:R-:W-:Y:S05]  /*7ff0*/  @!P0 BRA `(.L_x_90) ;  /* 0xfffffffc00f08947 */ /* 0x010fea000383ffff */
[----:B------:R-:W-:Y:S05]  /*8000*/  BRA `(.L_x_180) ;  /* 0xffffffd000787947 */ /* 0x000fea000383ffff */
.L_x_100:
[----:B-1----:R1:W3:Y:S02]  /*8010*/  SYNCS.PHASECHK.TRANS64.TRYWAIT P1, [R2+URZ+0xd0], R4 ;  /* 0x0000d004020075a7 */ /* 0x0022e400080211ff */
[----:B---3--:R-:W-:Y:S05]  /*8020*/  @!P1 NANOSLEEP.SYNCS 0x989680 ;  /* 0x009896800000995d */ /* 0x008fea0003900000 */
[----:B------:R-:W3:Y:S02]  /*8030*/  @!P1 SYNCS.PHASECHK.TRANS64 P1, [R2+URZ+0xd0], R4 ;  /* 0x0000d004020095a7 */ /* 0x000ee400080210ff */
[----:B---3--:R-:W-:Y:S05]  /*8040*/  @!P1 BRA `(.L_x_100) ;  /* 0xfffffffc00f09947 */ /* 0x008fea000383ffff */
[----:B------:R-:W-:Y:S05]  /*8050*/  BRA `(.L_x_99) ;  /* 0xffffffdc00787947 */ /* 0x000fea000383ffff */
.L_x_102:
[----:B-1----:R1:W2:Y:S02]  /*8060*/  SYNCS.PHASECHK.TRANS64.TRYWAIT P0, [R44+URZ+0x130], R3 ;  /* 0x000130032c0075a7 */ /* 0x0022a400080011ff */
[----:B--2---:R-:W-:Y:S05]  /*8070*/  @!P0 NANOSLEEP.SYNCS 0x989680 ;  /* 0x009896800000895d */ /* 0x004fea0003900000 */
[----:B------:R-:W2:Y:S02]  /*8080*/  @!P0 SYNCS.PHASECHK.TRANS64 P0, [R44+URZ+0x130], R3 ;  /* 0x000130032c0085a7 */ /* 0x000ea400080010ff */
[----:B--2---:R-:W-:Y:S05]  /*8090*/  @!P0 BRA `(.L_x_102) ;  /* 0xfffffffc00f08947 */ /* 0x004fea000383ffff */
[----:B------:R-:W-:Y:S05]  /*80a0*/  BRA `(.L_x_101) ;  /* 0xffffffdc00c87947 */ /* 0x000fea000383ffff */
.L_x_113:
[----:B-1----:R1:W2:Y:S02]  /*80b0*/  SYNCS.PHASECHK.TRANS64.TRYWAIT P0, [R2+URZ+0xd0], R45 ;  /* 0x0000d02d020075a7 */ /* 0x0022a400080011ff */
[----:B--2---:R-:W-:Y:S05]  /*80c0*/  @!P0 NANOSLEEP.SYNCS 0x989680 ;  /* 0x009896800000895d */ /* 0x004fea0003900000 */
[----:B------:R-:W2:Y:S02]  /*80d0*/  @!P0 SYNCS.PHASECHK.TRANS64 P0, [R2+URZ+0xd0], R45 ;  /* 0x0000d02d020085a7 */ /* 0x000ea400080010ff */
[----:B--2---:R-:W-:Y:S05]  /*80e0*/  @!P0 BRA `(.L_x_113) ;  /* 0xfffffffc00f08947 */ /* 0x004fea000383ffff */
[----:B------:R-:W-:Y:S05]  /*80f0*/  BRA `(.L_x_112) ;  /* 0xffffffe400d87947 */ /* 0x000fea000383ffff */
        .weak           $__internal_0_$__cuda_sm10x_tcgen05_guardrail_trap_col_being_dealloced_not_returned_by_alloc
        .type           $__internal_0_$__cuda_sm10x_tcgen05_guardrail_trap_col_being_dealloced_not_returned_by_alloc,@function
        .size           $__internal_0_$__cuda_sm10x_tcgen05_guardrail_trap_col_being_dealloced_not_returned_by_alloc,($__internal_1_$__cuda_sm10x_tcgen05_guardrail_trap_phase_invalid_during_alloc - $__internal_0_$__cuda_sm10x_tcgen05_guardrail_trap_col_being_dealloced_not_returned_by_alloc)
$__internal_0_$__cuda_sm10x_tcgen05_guardrail_trap_col_being_dealloced_not_returned_by_alloc:
[----:B------:R-:W-:Y:S05]  /*8100*/  BPT.TRAP 0x1 ;  /* 0x000000040000795c */ /* 0x000fea0000300000 */
[----:B------:R-:W-:-:S04]  /*8110*/  HFMA2 R3, -RZ, RZ, 0, 0 ;  /* 0x00000000ff037431 */ /* 0x000fc800000001ff */
[----:B------:R-:W-:Y:S05]  /*8120*/  RET.REL.NODEC R2 `(_ZN7cutlass13device_kernelINS_4gemm6kernel13GemmUniversalIN4cute5tupleIJiiiiEEENS1_10collective13CollectiveMmaINS1_35MainloopSm100TmaUmmaWarpSpecializedILi13ELi2ELi4ENS5_IJNS4_1CILi1EEESB_SB_EEEEENS5_IJNSA_ILi64EEESE_SE_EEENS_6half_tENS5_IJlSB_lEEESG_SH_NS4_8TiledMMAINS4_8MMA_AtomIJNS4_20SM100_MMA_F16BF16_SSISG_SG_fLi64ELi64ELNS4_4UMMA5MajorE0ELSM_0ELNSL_7ScaleInE0ELSN_0EEEEEENS4_6LayoutISC_NS5_IJNSA_ILi0EEESR_SR_EEEEENS5_IJNS4_10UnderscoreESU_SU_EEEEENS4_13SM90_TMA_LOADENS4_14ComposedLayoutINS4_7SwizzleILi3ELi4ELi3EEENS4_18smem_ptr_flag_bitsILi16EEENSQ_INS5_IJNSA_ILi8EEESE_EEENS5_IJSE_SB_EEEEEEEvNS4_8identityESX_S17_vS18_EENS_8epilogue10collective18CollectiveEpilogueINS1A_23Sm100TmaWarpSpecializedILi3ELi2ELi16ELb1ELb0EEEJSF_NS5_IJNSQ_ISE_SB_EENSQ_INSA_ILi32EEESB_EEEEESG_SH_SG_SH_NS1A_6fusion15FusionCallbacksIS1E_NS1J_17LinearCombinationISG_fSG_fLNS_15FloatRoundStyleE2EEESF_S1I_JEEENS4_5SM1004TMEM4LOAD26SM100_TMEM_LOAD_16dp256b4xESX_NSY_INSZ_ILi2ELi4ELi3EEES12_NSQ_INS5_IJS13_S1G_EEENS5_IJS1G_SB_EEEEEEENS4_17SM75_U32x4_LDSM_NENS4_14SM90_TMA_STOREES1X_NS4_17SM90_U32x4_STSM_NENS4_39AutoVectorizingCopyWithAssumedAlignmentILi128EEEEEEvvEEEEvNT_6ParamsE) ;  /* 0xffffff7c02b47950 */ /* 0x000fea0003c3ffff */
        .weak           $__internal_1_$__cuda_sm10x_tcgen05_guardrail_trap_phase_invalid_during_alloc
        .type           $__internal_1_$__cuda_sm10x_tcgen05_guardrail_trap_phase_invalid_during_alloc,@function
        .size           $__internal_1_$__cuda_sm10x_tcgen05_guardrail_trap_phase_invalid_during_alloc,($__internal_2_$__cuda_sm10x_tcgen05_guardrail_trap_unallocated_columns_being_dealloced - $__internal_1_$__cuda_sm10x_tcgen05_guardrail_trap_phase_invalid_during_alloc)
$__internal_1_$__cuda_sm10x_tcgen05_guardrail_trap_phase_invalid_during_alloc:
[----:B------:R-:W-:Y:S05]  /*8130*/  BPT.TRAP 0x1 ;  /* 0x000000040000795c */ /* 0x000fea0000300000 */
[----:B------:R-:W-:-:S04]  /*8140*/  MOV R3, 0x0 ;  /* 0x0000000000037802 */ /* 0x000fc80000000f00 */
[----:B------:R-:W-:Y:S05]  /*8150*/  RET.REL.NODEC R2 `(_ZN7cutlass13device_kernelINS_4gemm6kernel13GemmUniversalIN4cute5tupleIJiiiiEEENS1_10collective13CollectiveMmaINS1_35MainloopSm100TmaUmmaWarpSpecializedILi13ELi2ELi4ENS5_IJNS4_1CILi1EEESB_SB_EEEEENS5_IJNSA_ILi64EEESE_SE_EEENS_6half_tENS5_IJlSB_lEEESG_SH_NS4_8TiledMMAINS4_8MMA_AtomIJNS4_20SM100_MMA_F16BF16_SSISG_SG_fLi64ELi64ELNS4_4UMMA5MajorE0ELSM_0ELNSL_7ScaleInE0ELSN_0EEEEEENS4_6LayoutISC_NS5_IJNSA_ILi0EEESR_SR_EEEEENS5_IJNS4_10UnderscoreESU_SU_EEEEENS4_13SM90_TMA_LOADENS4_14ComposedLayoutINS4_7SwizzleILi3ELi4ELi3EEENS4_18smem_ptr_flag_bitsILi16EEENSQ_INS5_IJNSA_ILi8EEESE_EEENS5_IJSE_SB_EEEEEEEvNS4_8identityESX_S17_vS18_EENS_8epilogue10collective18CollectiveEpilogueINS1A_23Sm100TmaWarpSpecializedILi3ELi2ELi16ELb1ELb0EEEJSF_NS5_IJNSQ_ISE_SB_EENSQ_INSA_ILi32EEESB_EEEEESG_SH_SG_SH_NS1A_6fusion15FusionCallbacksIS1E_NS1J_17LinearCombinationISG_fSG_fLNS_15FloatRoundStyleE2EEESF_S1I_JEEENS4_5SM1004TMEM4LOAD26SM100_TMEM_LOAD_16dp256b4xESX_NSY_INSZ_ILi2ELi4ELi3EEES12_NSQ_INS5_IJS13_S1G_EEENS5_IJS1G_SB_EEEEEEENS4_17SM75_U32x4_LDSM_NENS4_14SM90_TMA_STOREES1X_NS4_17SM90_U32x4_STSM_NENS4_39AutoVectorizingCopyWithAssumedAlignmentILi128EEEEEEvvEEEEvNT_6ParamsE) ;  /* 0xffffff7c02a87950 */ /* 0x000fea0003c3ffff */
        .weak           $__internal_2_$__cuda_sm10x_tcgen05_guardrail_trap_unallocated_columns_being_dealloced
        .type           $__internal_2_$__cuda_sm10x_tcgen05_guardrail_trap_unallocated_columns_being_dealloced,@function
        .size           $__internal_2_$__cuda_sm10x_tcgen05_guardrail_trap_unallocated_columns_being_dealloced,(.L_x_182 - $__internal_2_$__cuda_sm10x_tcgen05_guardrail_trap_unallocated_columns_being_dealloced)
$__internal_2_$__cuda_sm10x_tcgen05_guardrail_trap_unallocated_columns_being_dealloced:
[----:B------:R-:W-:Y:S05]  /*8160*/  BPT.TRAP 0x1 ;  /* 0x000000040000795c */ /* 0x000fea0000300000 */
[----:B------:R-:W-:-:S04]  /*8170*/  HFMA2 R3, -RZ, RZ, 0, 0 ;  /* 0x00000000ff037431 */ /* 0x000fc800000001ff */
[----:B------:R-:W-:Y:S05]  /*8180*/  RET.REL.NODEC R2 `(_ZN7cutlass13device_kernelINS_4gemm6kernel13GemmUniversalIN4cute5tupleIJiiiiEEENS1_10collective13CollectiveMmaINS1_35MainloopSm100TmaUmmaWarpSpecializedILi13ELi2ELi4ENS5_IJNS4_1CILi1EEESB_SB_EEEEENS5_IJNSA_ILi64EEESE_SE_EEENS_6half_tENS5_IJlSB_lEEESG_SH_NS4_8TiledMMAINS4_8MMA_AtomIJNS4_20SM100_MMA_F16BF16_SSISG_SG_fLi64ELi64ELNS4_4UMMA5MajorE0ELSM_0ELNSL_7ScaleInE0ELSN_0EEEEEENS4_6LayoutISC_NS5_IJNSA_ILi0EEESR_SR_EEEEENS5_IJNS4_10UnderscoreESU_SU_EEEEENS4_13SM90_TMA_LOADENS4_14ComposedLayoutINS4_7SwizzleILi3ELi4ELi3EEENS4_18smem_ptr_flag_bitsILi16EEENSQ_INS5_IJNSA_ILi8EEESE_EEENS5_IJSE_SB_EEEEEEEvNS4_8identityESX_S17_vS18_EENS_8epilogue10collective18CollectiveEpilogueINS1A_23Sm100TmaWarpSpecializedILi3ELi2ELi16ELb1ELb0EEEJSF_NS5_IJNSQ_ISE_SB_EENSQ_INSA_ILi32EEESB_EEEEESG_SH_SG_SH_NS1A_6fusion15FusionCallbacksIS1E_NS1J_17LinearCombinationISG_fSG_fLNS_15FloatRoundStyleE2EEESF_S1I_JEEENS4_5SM1004TMEM4LOAD26SM100_TMEM_LOAD_16dp256b4xESX_NSY_INSZ_ILi2ELi4ELi3EEES12_NSQ_INS5_IJS13_S1G_EEENS5_IJS1G_SB_EEEEEEENS4_17SM75_U32x4_LDSM_NENS4_14SM90_TMA_STOREES1X_NS4_17SM90_U32x4_STSM_NENS4_39AutoVectorizingCopyWithAssumedAlignmentILi128EEEEEEvvEEEEvNT_6ParamsE) ;  /* 0xffffff7c029c7950 */ /* 0x000fea0003c3ffff */
.L_x_181:
[----:B------:R-:W-:-:S00]  /*8190*/  BRA `(.L_x_181) ;  /* 0xfffffffc00fc7947 */ /* 0x000fc0000383ffff */
[----:B------:R-:W-:-:S00]  /*81a0*/  NOP ;  /* 0x0000000000007918 */ /* 0x000fc00000000000 */
        /* <DEDUP_REMOVED lines=13> */
.L_x_182:


//--------------------- .nv.global.init           --------------------------
	.section	.nv.global.init,"aw",@progbits
.nv.global.init:
	.type		$str$27,@object
	.size		$str$27,($str$28 - $str$27)
$str$27:
        /*0000*/ 	.byte	0x28, 0x61, 0x64, 0x64, 0x72, 0x65, 0x73, 0x73, 0x20, 0x26, 0x20, 0x6d, 0x61, 0x73, 0x6b, 0x29
        /*0010*/ 	.byte	0x20, 0x3d, 0x3d, 0x20, 0x30, 0x00
	.type		$str$28,@object
	.size		$str$28,($str$26 - $str$28)
$str$28:
        /*0016*/ 	.byte	0x2f, 0x74, 0x6d, 0x70, 0x2f, 0x63, 0x75, 0x74, 0x6c, 0x61, 0x73, 0x73, 0x5f, 0x73, 0x77, 0x65
        /*0026*/ 	.byte	0x65, 0x70, 0x5f, 0x73, 0x72, 0x63, 0x2f, 0x69, 0x6e, 0x63, 0x6c, 0x75, 0x64, 0x65, 0x2f, 0x63
        /*0036*/ 	.byte	0x75, 0x74, 0x65, 0x2f, 0x70, 0x6f, 0x69, 0x6e, 0x74, 0x65, 0x72, 0x5f, 0x66, 0x6c, 0x61, 0x67
        /*0046*/ 	.byte	0x67, 0x65, 0x64, 0x2e, 0x68, 0x70, 0x70, 0x00
	.type		$str$26,@object
	.size		$str$26,($str$25 - $str$26)
$str$26:
        /*004e*/ 	.byte	0x2f, 0x74, 0x6d, 0x70, 0x2f, 0x63, 0x75, 0x74, 0x6c, 0x61, 0x73, 0x73, 0x5f, 0x73, 0x77, 0x65
        /*005e*/ 	.byte	0x65, 0x70, 0x5f, 0x73, 0x72, 0x63, 0x2f, 0x69, 0x6e, 0x63, 0x6c, 0x75, 0x64, 0x65, 0x2f, 0x63
        /*006e*/ 	.byte	0x75, 0x74, 0x65, 0x2f, 0x61, 0x74, 0x6f, 0x6d, 0x2f, 0x63, 0x6f, 0x70, 0x79, 0x5f, 0x74, 0x72
        /*007e*/ 	.byte	0x61, 0x69, 0x74, 0x73, 0x5f, 0x73, 0x6d, 0x31, 0x30, 0x30, 0x2e, 0x68, 0x70, 0x70, 0x00
	.type		$str$25,@object
	.size		$str$25,(__unnamed_1 - $str$25)
$str$25:
        /*008d*/ 	.byte	0x28, 0x28, 0x75, 0x69, 0x6e, 0x74, 0x33, 0x32, 0x5f, 0x74, 0x28, 0x74, 0x68, 0x72, 0x65, 0x61
        /*009d*/ 	.byte	0x64, 0x49, 0x64, 0x78, 0x2e, 0x78, 0x29, 0x20, 0x2f, 0x20, 0x33, 0x32, 0x29, 0x20, 0x25, 0x20
        /*00ad*/ 	.byte	0x34, 0x29, 0x20, 0x3d, 0x3d, 0x20, 0x28, 0x28, 0x28, 0x74, 0x6d, 0x65, 0x6d, 0x5f, 0x61, 0x64
        /*00bd*/ 	.byte	0x64, 0x72, 0x20, 0x3e, 0x3e, 0x20, 0x31, 0x36, 0x29, 0x20, 0x2f, 0x20, 0x33, 0x32, 0x29, 0x20
        /*00cd*/ 	.byte	0x25, 0x20, 0x34, 0x29, 0x00
	.type		__unnamed_1,@object
	.size		__unnamed_1,(__unnamed_2 - __unnamed_1)
__unnamed_1:
        /*00d2*/ 	.byte	0x61, 0x75, 0x74, 0x6f, 0x20, 0x63, 0x75, 0x74, 0x65, 0x3a, 0x3a, 0x61, 0x73, 0x5f, 0x70, 0x6f
        /* <DEDUP_REMOVED lines=24> */
        /*0262*/ 	.byte	0x3e, 0x3e, 0x3e, 0x5d, 0x00
	.type		__unnamed_2,@object
	.size		__unnamed_2,(.L_2 - __unnamed_2)
__unnamed_2:
        /* <DEDUP_REMOVED lines=46> */
.L_2:


//--------------------- .nv.shared._ZN7cutlass13device_kernelINS_4gemm6kernel13GemmUniversalIN4cute5tupleIJiiiiEEENS1_10collective13CollectiveMmaINS1_35MainloopSm100TmaUmmaWarpSpecializedILi13ELi2ELi4ENS5_IJNS4_1CILi1EEESB_SB_EEEEENS5_IJNSA_ILi64EEESE_SE_EEENS_6half_tENS5_IJlSB_lEEESG_SH_NS4_8TiledMMAINS4_8MMA_AtomIJNS4_20SM100_MMA_F16BF16_SSISG_SG_fLi64ELi64ELNS4_4UMMA5MajorE0ELSM_0ELNSL_7ScaleInE0ELSN_0EEEEEENS4_6LayoutISC_NS5_IJNSA_ILi0EEESR_SR_EEEEENS5_IJNS4_10UnderscoreESU_SU_EEEEENS4_13SM90_TMA_LOADENS4_14ComposedLayoutINS4_7SwizzleILi3ELi4ELi3EEENS4_18smem_ptr_flag_bitsILi16EEENSQ_INS5_IJNSA_ILi8EEESE_EEENS5_IJSE_SB_EEEEEEEvNS4_8identityESX_S17_vS18_EENS_8epilogue10collective18CollectiveEpilogueINS1A_23Sm100TmaWarpSpecializedILi3ELi2ELi16ELb1ELb0EEEJSF_NS5_IJNSQ_ISE_SB_EENSQ_INSA_ILi32EEESB_EEEEESG_SH_SG_SH_NS1A_6fusion15FusionCallbacksIS1E_NS1J_17LinearCombinationISG_fSG_fLNS_15FloatRoundStyleE2EEESF_S1I_JEEENS4_5SM1004TMEM4LOAD26SM100_TMEM_LOAD_16dp256b4xESX_NSY_INSZ_ILi2ELi4ELi3EEES12_NSQ_INS5_IJS13_S1G_EEENS5_IJS1G_SB_EEEEEEENS4_17SM75_U32x4_LDSM_NENS4_14SM90_TMA_STOREES1X_NS4_17SM90_U32x4_STSM_NENS4_39AutoVectorizingCopyWithAssumedAlignmentILi128EEEEEEvvEEEEvNT_6ParamsE --------------------------
	.section	.nv.shared._ZN7cutlass13device_kernelINS_4gemm6kernel13GemmUniversalIN4cute5tupleIJiiiiEEENS1_10collective13CollectiveMmaINS1_35MainloopSm100TmaUmmaWarpSpecializedILi13ELi2ELi4ENS5_IJNS4_1CILi1EEESB_SB_EEEEENS5_IJNSA_ILi64EEESE_SE_EEENS_6half_tENS5_IJlSB_lEEESG_SH_NS4_8TiledMMAINS4_8MMA_AtomIJNS4_20SM100_MMA_F16BF16_SSISG_SG_fLi64ELi64ELNS4_4UMMA5MajorE0ELSM_0ELNSL_7ScaleInE0ELSN_0EEEEEENS4_6LayoutISC_NS5_IJNSA_ILi0EEESR_SR_EEEEENS5_IJNS4_10UnderscoreESU_SU_EEEEENS4_13SM90_TMA_LOADENS4_14ComposedLayoutINS4_7SwizzleILi3ELi4ELi3EEENS4_18smem_ptr_flag_bitsILi16EEENSQ_INS5_IJNSA_ILi8EEESE_EEENS5_IJSE_SB_EEEEEEEvNS4_8identityESX_S17_vS18_EENS_8epilogue10collective18CollectiveEpilogueINS1A_23Sm100TmaWarpSpecializedILi3ELi2ELi16ELb1ELb0EEEJSF_NS5_IJNSQ_ISE_SB_EENSQ_INSA_ILi32EEESB_EEEEESG_SH_SG_SH_NS1A_6fusion15FusionCallbacksIS1E_NS1J_17LinearCombinationISG_fSG_fLNS_15FloatRoundStyleE2EEESF_S1I_JEEENS4_5SM1004TMEM4LOAD26SM100_TMEM_LOAD_16dp256b4xESX_NSY_INSZ_ILi2ELi4ELi3EEES12_NSQ_INS5_IJS13_S1G_EEENS5_IJS1G_SB_EEEEEEENS4_17SM75_U32x4_LDSM_NENS4_14SM90_TMA_STOREES1X_NS4_17SM90_U32x4_STSM_NENS4_39AutoVectorizingCopyWithAssumedAlignmentILi128EEEEEEvvEEEEvNT_6ParamsE,"aw",@nobits
	.sectionflags	@""
	.align	16
	.zero		1024


//--------------------- .nv.shared.reserved.0     --------------------------
	.section	.nv.shared.reserved.0,"aw",@nobits
	.weak		__nv_reservedSMEM_offset_0_alias
	.size		__nv_reservedSMEM_offset_0_alias, 0, 64
	.other		__nv_reservedSMEM_offset_0_alias,@"STO_CUDA_RESERVED_SHARED STV_DEFAULT"
__nv_reservedSMEM_offset_0_alias:
	.zero		0
.nv.shared.reserved.0:
	.zero		64
	.weak		__nv_reservedSMEM_tcgen05_partition
	.type		__nv_reservedSMEM_tcgen05_partition,@object
	.size		__nv_reservedSMEM_tcgen05_partition,(.L_0 - __nv_reservedSMEM_tcgen05_partition)
__nv_reservedSMEM_tcgen05_partition:
	.zero		32
.L_0:


//--------------------- .nv.global                --------------------------
	.section	.nv.global,"aw",@nobits
.nv.global:
	.type		_ZN40_INTERNAL_31750b67_4_k_cu_4eb0bf1a_225014cute1_E,@object
	.size		_ZN40_INTERNAL_31750b67_4_k_cu_4eb0bf1a_225014cute1_E,(_ZN40_INTERNAL_31750b67_4_k_cu_4eb0bf1a_225014cuda3std3__45__cpo6cbeginE - _ZN40_INTERNAL_31750b67_4_k_cu_4eb0bf1a_225014cute1_E)
_ZN40_INTERNAL_31750b67_4_k_cu_4eb0bf1a_225014cute1_E:
	.zero		1
	.type		_ZN40_INTERNAL_31750b67_4_k_cu_4eb0bf1a_225014cuda3std3__45__cpo6cbeginE,@object
	.size		_ZN40_INTERNAL_31750b67_4_k_cu_4eb0bf1a_225014cuda3std3__45__cpo6cbeginE,(_ZN40_INTERNAL_31750b67_4_k_cu_4eb0bf1a_225014cuda3std3__48in_placeE - _ZN40_INTERNAL_31750b67_4_k_cu_4eb0bf1a_225014cuda3std3__45__cpo6cbeginE)
_ZN40_INTERNAL_31750b67_4_k_cu_4eb0bf1a_225014cuda3std3__45__cpo6cbeginE:
	.zero		1
	.type		_ZN40_INTERNAL_31750b67_4_k_cu_4eb0bf1a_225014cuda3std3__48in_placeE,@object
	.size		_ZN40_INTERNAL_31750b67_4_k_cu_4eb0bf1a_225014cuda3std3__48in_placeE,(_ZN40_INTERNAL_31750b67_4_k_cu_4eb0bf1a_225014cuda3std6ranges3__45__cpo9iter_moveE - _ZN40_INTERNAL_31750b67_4_k_cu_4eb0bf1a_225014cuda3std3__48in_placeE)
_ZN40_INTERNAL_31750b67_4_k_cu_4eb0bf1a_225014cuda3std3__48in_placeE:
	.zero		1
	.type		_ZN40_INTERNAL_31750b67_4_k_cu_4eb0bf1a_225014cuda3std6ranges3__45__cpo9iter_moveE,@object
	.size		_ZN40_INTERNAL_31750b67_4_k_cu_4eb0bf1a_225014cuda3std6ranges3__45__cpo9iter_moveE,(_ZN40_INTERNAL_31750b67_4_k_cu_4eb0bf1a_225014cuda3std3__45__cpo5beginE - _ZN40_INTERNAL_31750b67_4_k_cu_4eb0bf1a_225014cuda3std6ranges3__45__cpo9iter_moveE)
_ZN40_INTERNAL_31750b67_4_k_cu_4eb0bf1a_225014cuda3std6ranges3__45__cpo9iter_moveE:
	.zero		1
	.type		_ZN40_INTERNAL_31750b67_4_k_cu_4eb0bf1a_225014cuda3std3__45__cpo5beginE,@object
	.size		_ZN40_INTERNAL_31750b67_4_k_cu_4eb0bf1a_225014cuda3std3__45__cpo5beginE,(_ZN40_INTERNAL_31750b67_4_k_cu_4eb0bf1a_225014cuda3std3__442_GLOBAL__N__31750b67_4_k_cu_4eb0bf1a_225016ignoreE - _ZN40_INTERNAL_31750b67_4_k_cu_4eb0bf1a_225014cuda3std3__45__cpo5beginE)
_ZN40_INTERNAL_31750b67_4_k_cu_4eb0bf1a_225014cuda3std3__45__cpo5beginE:
	.zero		1
	.type		_ZN40_INTERNAL_31750b67_4_k_cu_4eb0bf1a_225014cuda3std3__442_GLOBAL__N__31750b67_4_k_cu_4eb0bf1a_225016ignoreE,@object
	.size		_ZN40_INTERNAL_31750b67_4_k_cu_4eb0bf1a_225014cuda3std3__442_GLOBAL__N__31750b67_4_k_cu_4eb0bf1a_225016ignoreE,(_ZN40_INTERNAL_31750b67_4_k_cu_4eb0bf1a_225014cute7productE - _ZN40_INTERNAL_31750b67_4_k_cu_4eb0bf1a_225014cuda3std3__442_GLOBAL__N__31750b67_4_k_cu_4eb0bf1a_225016ignoreE)
_ZN40_INTERNAL_31750b67_4_k_cu_4eb0bf1a_225014cuda3std3__442_GLOBAL__N__31750b67_4_k_cu_4eb0bf1a_225016ignoreE:
	.zero		1
	.type		_ZN40_INTERNAL_31750b67_4_k_cu_4eb0bf1a_225014cute7productE,@object
	.size		_ZN40_INTERNAL_31750b67_4_k_cu_4eb0bf1a_225014cute7productE,(_ZN40_INTERNAL_31750b67_4_k_cu_4eb0bf1a_225014cuda3std3__45__cpo3endE - _ZN40_INTERNAL_31750b67_4_k_cu_4eb0bf1a_225014cute7productE)
_ZN40_INTERNAL_31750b67_4_k_cu_4eb0bf1a_225014cute7productE:
	.zero		1
	.type		_ZN40_INTERNAL_31750b67_4_k_cu_4eb0bf1a_225014cuda3std3__45__cpo3endE,@object
	.size		_ZN40_INTERNAL_31750b67_4_k_cu_4eb0bf1a_225014cuda3std3__45__cpo3endE,(_ZN40_INTERNAL_31750b67_4_k_cu_4eb0bf1a_225014cuda3std3__419piecewise_constructE - _ZN40_INTERNAL_31750b67_4_k_cu_4eb0bf1a_225014cuda3std3__45__cpo3endE)
_ZN40_INTERNAL_31750b67_4_k_cu_4eb0bf1a_225014cuda3std3__45__cpo3endE:
	.zero		1
	.type		_ZN40_INTERNAL_31750b67_4_k_cu_4eb0bf1a_225014cuda3std3__419piecewise_constructE,@object
	.size		_ZN40_INTERNAL_31750b67_4_k_cu_4eb0bf1a_225014cuda3std3__419piecewise_constructE,(_ZN40_INTERNAL_31750b67_4_k_cu_4eb0bf1a_225014cuda3std3__45__cpo4cendE - _ZN40_INTERNAL_31750b67_4_k_cu_4eb0bf1a_225014cuda3std3__419piecewise_constructE)
_ZN40_INTERNAL_31750b67_4_k_cu_4eb0bf1a_225014cuda3std3__419piecewise_constructE:
	.zero		1
	.type		_ZN40_INTERNAL_31750b67_4_k_cu_4eb0bf1a_225014cuda3std3__45__cpo4cendE,@object
	.size		_ZN40_INTERNAL_31750b67_4_k_cu_4eb0bf1a_225014cuda3std3__45__cpo4cendE,(_ZN40_INTERNAL_31750b67_4_k_cu_4eb0bf1a_225014cuda3std6ranges3__45__cpo4swapE - _ZN40_INTERNAL_31750b67_4_k_cu_4eb0bf1a_225014cuda3std3__45__cpo4cendE)
_ZN40_INTERNAL_31750b67_4_k_cu_4eb0bf1a_225014cuda3std3__45__cpo4cendE:
	.zero		1
	.type		_ZN40_INTERNAL_31750b67_4_k_cu_4eb0bf1a_225014cuda3std6ranges3__45__cpo4swapE,@object
	.size		_ZN40_INTERNAL_31750b67_4_k_cu_4eb0bf1a_225014cuda3std6ranges3__45__cpo4swapE,(.L_10 - _ZN40_INTERNAL_31750b67_4_k_cu_4eb0bf1a_225014cuda3std6ranges3__45__cpo4swapE)
_ZN40_INTERNAL_31750b67_4_k_cu_4eb0bf1a_225014cuda3std6ranges3__45__cpo4swapE:
	.zero		1
.L_10:


//--------------------- .nv.constant0._ZN7cutlass13device_kernelINS_4gemm6kernel13GemmUniversalIN4cute5tupleIJiiiiEEENS1_10collective13CollectiveMmaINS1_35MainloopSm100TmaUmmaWarpSpecializedILi13ELi2ELi4ENS5_IJNS4_1CILi1EEESB_SB_EEEEENS5_IJNSA_ILi64EEESE_SE_EEENS_6half_tENS5_IJlSB_lEEESG_SH_NS4_8TiledMMAINS4_8MMA_AtomIJNS4_20SM100_MMA_F16BF16_SSISG_SG_fLi64ELi64ELNS4_4UMMA5MajorE0ELSM_0ELNSL_7ScaleInE0ELSN_0EEEEEENS4_6LayoutISC_NS5_IJNSA_ILi0EEESR_SR_EEEEENS5_IJNS4_10UnderscoreESU_SU_EEEEENS4_13SM90_TMA_LOADENS4_14ComposedLayoutINS4_7SwizzleILi3ELi4ELi3EEENS4_18smem_ptr_flag_bitsILi16EEENSQ_INS5_IJNSA_ILi8EEESE_EEENS5_IJSE_SB_EEEEEEEvNS4_8identityESX_S17_vS18_EENS_8epilogue10collective18CollectiveEpilogueINS1A_23Sm100TmaWarpSpecializedILi3ELi2ELi16ELb1ELb0EEEJSF_NS5_IJNSQ_ISE_SB_EENSQ_INSA_ILi32EEESB_EEEEESG_SH_SG_SH_NS1A_6fusion15FusionCallbacksIS1E_NS1J_17LinearCombinationISG_fSG_fLNS_15FloatRoundStyleE2EEESF_S1I_JEEENS4_5SM1004TMEM4LOAD26SM100_TMEM_LOAD_16dp256b4xESX_NSY_INSZ_ILi2ELi4ELi3EEES12_NSQ_INS5_IJS13_S1G_EEENS5_IJS1G_SB_EEEEEEENS4_17SM75_U32x4_LDSM_NENS4_14SM90_TMA_STOREES1X_NS4_17SM90_U32x4_STSM_NENS4_39AutoVectorizingCopyWithAssumedAlignmentILi128EEEEEEvvEEEEvNT_6ParamsE --------------------------
	.section	.nv.constant0._ZN7cutlass13device_kernelINS_4gemm6kernel13GemmUniversalIN4cute5tupleIJiiiiEEENS1_10collective13CollectiveMmaINS1_35MainloopSm100TmaUmmaWarpSpecializedILi13ELi2ELi4ENS5_IJNS4_1CILi1EEESB_SB_EEEEENS5_IJNSA_ILi64EEESE_SE_EEENS_6half_tENS5_IJlSB_lEEESG_SH_NS4_8TiledMMAINS4_8MMA_AtomIJNS4_20SM100_MMA_F16BF16_SSISG_SG_fLi64ELi64ELNS4_4UMMA5MajorE0ELSM_0ELNSL_7ScaleInE0ELSN_0EEEEEENS4_6LayoutISC_NS5_IJNSA_ILi0EEESR_SR_EEEEENS5_IJNS4_10UnderscoreESU_SU_EEEEENS4_13SM90_TMA_LOADENS4_14ComposedLayoutINS4_7SwizzleILi3ELi4ELi3EEENS4_18smem_ptr_flag_bitsILi16EEENSQ_INS5_IJNSA_ILi8EEESE_EEENS5_IJSE_SB_EEEEEEEvNS4_8identityESX_S17_vS18_EENS_8epilogue10collective18CollectiveEpilogueINS1A_23Sm100TmaWarpSpecializedILi3ELi2ELi16ELb1ELb0EEEJSF_NS5_IJNSQ_ISE_SB_EENSQ_INSA_ILi32EEESB_EEEEESG_SH_SG_SH_NS1A_6fusion15FusionCallbacksIS1E_NS1J_17LinearCombinationISG_fSG_fLNS_15FloatRoundStyleE2EEESF_S1I_JEEENS4_5SM1004TMEM4LOAD26SM100_TMEM_LOAD_16dp256b4xESX_NSY_INSZ_ILi2ELi4ELi3EEES12_NSQ_INS5_IJS13_S1G_EEENS5_IJS1G_SB_EEEEEEENS4_17SM75_U32x4_LDSM_NENS4_14SM90_TMA_STOREES1X_NS4_17SM90_U32x4_STSM_NENS4_39AutoVectorizingCopyWithAssumedAlignmentILi128EEEEEEvvEEEEvNT_6ParamsE,"a",@progbits
	.sectionflags	@""
	.align	4
.nv.constant0._ZN7cutlass13device_kernelINS_4gemm6kernel13GemmUniversalIN4cute5tupleIJiiiiEEENS1_10collective13CollectiveMmaINS1_35MainloopSm100TmaUmmaWarpSpecializedILi13ELi2ELi4ENS5_IJNS4_1CILi1EEESB_SB_EEEEENS5_IJNSA_ILi64EEESE_SE_EEENS_6half_tENS5_IJlSB_lEEESG_SH_NS4_8TiledMMAINS4_8MMA_AtomIJNS4_20SM100_MMA_F16BF16_SSISG_SG_fLi64ELi64ELNS4_4UMMA5MajorE0ELSM_0ELNSL_7ScaleInE0ELSN_0EEEEEENS4_6LayoutISC_NS5_IJNSA_ILi0EEESR_SR_EEEEENS5_IJNS4_10UnderscoreESU_SU_EEEEENS4_13SM90_TMA_LOADENS4_14ComposedLayoutINS4_7SwizzleILi3ELi4ELi3EEENS4_18smem_ptr_flag_bitsILi16EEENSQ_INS5_IJNSA_ILi8EEESE_EEENS5_IJSE_SB_EEEEEEEvNS4_8identityESX_S17_vS18_EENS_8epilogue10collective18CollectiveEpilogueINS1A_23Sm100TmaWarpSpecializedILi3ELi2ELi16ELb1ELb0EEEJSF_NS5_IJNSQ_ISE_SB_EENSQ_INSA_ILi32EEESB_EEEEESG_SH_SG_SH_NS1A_6fusion15FusionCallbacksIS1E_NS1J_17LinearCombinationISG_fSG_fLNS_15FloatRoundStyleE2EEESF_S1I_JEEENS4_5SM1004TMEM4LOAD26SM100_TMEM_LOAD_16dp256b4xESX_NSY_INSZ_ILi2ELi4ELi3EEES12_NSQ_INS5_IJS13_S1G_EEENS5_IJS1G_SB_EEEEEEENS4_17SM75_U32x4_LDSM_NENS4_14SM90_TMA_STOREES1X_NS4_17SM90_U32x4_STSM_NENS4_39AutoVectorizingCopyWithAssumedAlignmentILi128EEEEEEvvEEEEvNT_6ParamsE:
	.zero		2944


//--------------------- SYMBOLS --------------------------

	.type		.nv.reservedSmem.offset0,@object
	.size		.nv.reservedSmem.offset0,0x4
	.type		.nv.reservedSmem.cap,@object
	.size		.nv.reservedSmem.cap,0x4
	.type		__assertfail,@function
